//
// Generated by NVIDIA NVVM Compiler
//
// Compiler Build ID: CL-36424714
// Cuda compilation tools, release 13.0, V13.0.88
// Based on NVVM 20.0.0
//

.version 9.0
.target sm_100
.address_size 64

	// .globl	_Z27gauss_de_pyramid_initializeiPf

.visible .entry _Z27gauss_de_pyramid_initializeiPf(
	.param .u32 _Z27gauss_de_pyramid_initializeiPf_param_0,
	.param .u64 .ptr .align 1 _Z27gauss_de_pyramid_initializeiPf_param_1
)
{
	.reg .pred 	%p<2>;
	.reg .b32 	%r<13>;
	.reg .b64 	%rd<5>;

	ld.param.u32 	%r2, [_Z27gauss_de_pyramid_initializeiPf_param_0];
	ld.param.u64 	%rd1, [_Z27gauss_de_pyramid_initializeiPf_param_1];
	mov.u32 	%r3, %ctaid.x;
	mov.u32 	%r4, %ntid.x;
	mov.u32 	%r5, %ntid.y;
	mov.u32 	%r6, %ntid.z;
	mov.u32 	%r7, %tid.z;
	mov.u32 	%r8, %tid.y;
	mov.u32 	%r9, %tid.x;
	mad.lo.s32 	%r10, %r6, %r3, %r7;
	mad.lo.s32 	%r11, %r10, %r5, %r8;
	mad.lo.s32 	%r1, %r11, %r4, %r9;
	setp.ge.s32 	%p1, %r1, %r2;
	@%p1 bra 	$L__BB0_2;
	cvta.to.global.u64 	%rd2, %rd1;
	mul.wide.s32 	%rd3, %r1, 4;
	add.s64 	%rd4, %rd2, %rd3;
	mov.b32 	%r12, 1065353216;
	st.global.u32 	[%rd4], %r12;
$L__BB0_2:
	ret;

}
	// .globl	_Z25gauss_de_pyramid_generateiPf
.visible .entry _Z25gauss_de_pyramid_generateiPf(
	.param .u32 _Z25gauss_de_pyramid_generateiPf_param_0,
	.param .u64 .ptr .align 1 _Z25gauss_de_pyramid_generateiPf_param_1
)
{
	.reg .pred 	%p<20>;
	.reg .b32 	%r<158>;
	.reg .b32 	%f<59>;
	.reg .b64 	%rd<14>;

	ld.param.u32 	%r147, [_Z25gauss_de_pyramid_generateiPf_param_0];
	ld.param.u64 	%rd5, [_Z25gauss_de_pyramid_generateiPf_param_1];
	cvta.to.global.u64 	%rd1, %rd5;
	mov.u32 	%r59, %ctaid.x;
	mov.u32 	%r60, %ntid.x;
	mov.u32 	%r61, %ntid.y;
	mov.u32 	%r62, %ntid.z;
	mov.u32 	%r63, %tid.z;
	mov.u32 	%r64, %tid.y;
	mov.u32 	%r65, %tid.x;
	mad.lo.s32 	%r66, %r62, %r59, %r63;
	mad.lo.s32 	%r67, %r66, %r61, %r64;
	mad.lo.s32 	%r1, %r67, %r60, %r65;
	setp.eq.s32 	%p1, %r147, 0;
	mov.b32 	%r131, 0;
	@%p1 bra 	$L__BB1_3;
	mov.b32 	%r131, 0;
	mov.u32 	%r129, %r147;
$L__BB1_2:
	add.s32 	%r131, %r131, 1;
	shr.u32 	%r69, %r129, 31;
	add.s32 	%r70, %r129, %r69;
	shr.s32 	%r5, %r70, 1;
	add.s32 	%r71, %r129, 1;
	setp.gt.u32 	%p2, %r71, 2;
	mov.u32 	%r129, %r5;
	@%p2 bra 	$L__BB1_2;
$L__BB1_3:
	setp.ge.s32 	%p3, %r1, %r147;
	@%p3 bra 	$L__BB1_26;
	mul.lo.s32 	%r73, %r147, %r147;
	mul.lo.s32 	%r74, %r73, 5;
	setp.le.s32 	%p4, %r1, %r74;
	mov.b32 	%r137, 0;
	mov.u32 	%r135, %r147;
	mov.u32 	%r148, %r1;
	@%p4 bra 	$L__BB1_7;
	mov.b32 	%r137, 0;
	mov.u32 	%r148, %r1;
	mov.u32 	%r135, %r147;
$L__BB1_6:
	mul.lo.s32 	%r76, %r135, %r135;
	mad.lo.s32 	%r148, %r76, -5, %r148;
	shr.u32 	%r77, %r135, 31;
	add.s32 	%r78, %r135, %r77;
	shr.s32 	%r135, %r78, 1;
	add.s32 	%r137, %r137, 1;
	mul.lo.s32 	%r79, %r135, %r135;
	mul.lo.s32 	%r80, %r79, 5;
	setp.gt.s32 	%p5, %r148, %r80;
	@%p5 bra 	$L__BB1_6;
$L__BB1_7:
	mul.lo.s32 	%r81, %r135, %r135;
	div.s32 	%r82, %r148, %r81;
	mul.lo.s32 	%r83, %r82, %r81;
	sub.s32 	%r84, %r148, %r83;
	div.s32 	%r85, %r84, %r135;
	mul.lo.s32 	%r86, %r85, %r135;
	sub.s32 	%r87, %r84, %r86;
	add.s32 	%r88, %r82, 1;
	cvt.rn.f32.s32 	%f1, %r88;
	mov.f32 	%f2, 0f40000000;
	div.rn.f32 	%f3, %f2, %f1;
	sub.s32 	%r89, %r135, %r85;
	sub.s32 	%r90, %r85, %r135;
	mul.lo.s32 	%r91, %r89, %r90;
	cvt.rn.f32.s32 	%f4, %r91;
	add.f32 	%f5, %f3, %f3;
	mul.f32 	%f6, %f3, %f5;
	div.rn.f32 	%f7, %f4, %f6;
	fma.rn.f32 	%f8, %f7, 0f3BBB989D, 0f3F000000;
	cvt.sat.f32.f32 	%f9, %f8;
	mov.f32 	%f10, 0f4B400001;
	mov.f32 	%f11, 0f437C0000;
	fma.rm.f32 	%f12, %f9, %f11, %f10;
	add.f32 	%f13, %f12, 0fCB40007F;
	neg.f32 	%f14, %f13;
	fma.rn.f32 	%f15, %f7, 0f3FB8AA3B, %f14;
	fma.rn.f32 	%f16, %f7, 0f32A57060, %f15;
	mov.b32 	%r92, %f12;
	shl.b32 	%r93, %r92, 23;
	mov.b32 	%f17, %r93;
	ex2.approx.ftz.f32 	%f18, %f16;
	mul.f32 	%f19, %f18, %f17;
	mul.f32 	%f20, %f3, 0f40206C99;
	div.rn.f32 	%f21, %f19, %f20;
	mul.wide.s32 	%rd6, %r1, 4;
	add.s64 	%rd7, %rd1, %rd6;
	ld.global.f32 	%f22, [%rd7];
	mul.f32 	%f23, %f22, %f21;
	sub.s32 	%r94, %r135, %r87;
	sub.s32 	%r95, %r87, %r135;
	mul.lo.s32 	%r96, %r94, %r95;
	cvt.rn.f32.s32 	%f24, %r96;
	div.rn.f32 	%f25, %f24, %f6;
	fma.rn.f32 	%f26, %f25, 0f3BBB989D, 0f3F000000;
	cvt.sat.f32.f32 	%f27, %f26;
	fma.rm.f32 	%f28, %f27, %f11, %f10;
	add.f32 	%f29, %f28, 0fCB40007F;
	neg.f32 	%f30, %f29;
	fma.rn.f32 	%f31, %f25, 0f3FB8AA3B, %f30;
	fma.rn.f32 	%f32, %f25, 0f32A57060, %f31;
	mov.b32 	%r97, %f28;
	shl.b32 	%r98, %r97, 23;
	mov.b32 	%f33, %r98;
	ex2.approx.ftz.f32 	%f34, %f32;
	mul.f32 	%f35, %f34, %f33;
	div.rn.f32 	%f36, %f35, %f20;
	mul.f32 	%f37, %f23, %f36;
	st.global.f32 	[%rd7], %f37;
	bar.sync 	0;
	setp.ge.s32 	%p6, %r1, %r131;
	@%p6 bra 	$L__BB1_26;
	setp.eq.s32 	%p7, %r137, 0;
	@%p7 bra 	$L__BB1_13;
	and.b32  	%r16, %r137, 3;
	setp.eq.s32 	%p8, %r16, 0;
	mov.u32 	%r144, %r137;
	@%p8 bra 	$L__BB1_12;
	mov.b32 	%r141, 0;
	mov.u32 	%r144, %r137;
$L__BB1_11:
	.pragma "nounroll";
	mul.lo.s32 	%r101, %r147, %r147;
	mad.lo.s32 	%r148, %r101, 5, %r148;
	shr.u32 	%r102, %r147, 31;
	add.s32 	%r103, %r147, %r102;
	shr.s32 	%r147, %r103, 1;
	add.s32 	%r144, %r144, -1;
	add.s32 	%r141, %r141, 1;
	setp.ne.s32 	%p9, %r141, %r16;
	@%p9 bra 	$L__BB1_11;
$L__BB1_12:
	setp.lt.u32 	%p10, %r137, 4;
	@%p10 bra 	$L__BB1_13;
	bra.uni 	$L__BB1_27;
$L__BB1_13:
	mul.lo.s32 	%r32, %r147, %r147;
	and.b32  	%r33, %r147, 3;
	and.b32  	%r34, %r147, 2147483644;
	neg.s32 	%r35, %r34;
	add.s64 	%rd2, %rd1, 8;
	mov.b32 	%r152, 0;
$L__BB1_14:
	setp.lt.s32 	%p12, %r147, 1;
	@%p12 bra 	$L__BB1_24;
	mad.lo.s32 	%r44, %r32, %r152, %r148;
	add.s32 	%r43, %r44, %r32;
	mov.b32 	%r153, 0;
$L__BB1_16:
	setp.lt.u32 	%p13, %r147, 4;
	mul.lo.s32 	%r126, %r153, %r147;
	add.s32 	%r46, %r43, %r126;
	add.s32 	%r47, %r44, %r126;
	mov.b32 	%r157, 0;
	@%p13 bra 	$L__BB1_19;
	mov.u32 	%r154, %r47;
	mov.u32 	%r155, %r46;
	mov.u32 	%r156, %r35;
$L__BB1_18:
	mul.wide.s32 	%rd8, %r155, 4;
	add.s64 	%rd9, %rd2, %rd8;
	mul.wide.s32 	%rd10, %r154, 4;
	add.s64 	%rd11, %rd2, %rd10;
	ld.global.f32 	%f38, [%rd9+-8];
	ld.global.f32 	%f39, [%rd11+-8];
	sub.f32 	%f40, %f39, %f38;
	st.global.f32 	[%rd11+-8], %f40;
	ld.global.f32 	%f41, [%rd9+-4];
	ld.global.f32 	%f42, [%rd11+-4];
	sub.f32 	%f43, %f42, %f41;
	st.global.f32 	[%rd11+-4], %f43;
	ld.global.f32 	%f44, [%rd9];
	ld.global.f32 	%f45, [%rd11];
	sub.f32 	%f46, %f45, %f44;
	st.global.f32 	[%rd11], %f46;
	ld.global.f32 	%f47, [%rd9+4];
	ld.global.f32 	%f48, [%rd11+4];
	sub.f32 	%f49, %f48, %f47;
	st.global.f32 	[%rd11+4], %f49;
	add.s32 	%r156, %r156, 4;
	add.s32 	%r155, %r155, 4;
	add.s32 	%r154, %r154, 4;
	setp.ne.s32 	%p14, %r156, 0;
	mov.u32 	%r157, %r34;
	@%p14 bra 	$L__BB1_18;
$L__BB1_19:
	setp.eq.s32 	%p15, %r33, 0;
	@%p15 bra 	$L__BB1_23;
	setp.eq.s32 	%p16, %r33, 1;
	add.s32 	%r127, %r46, %r157;
	mul.wide.s32 	%rd12, %r127, 4;
	add.s64 	%rd3, %rd1, %rd12;
	ld.global.f32 	%f50, [%rd3];
	add.s32 	%r128, %r47, %r157;
	mul.wide.s32 	%rd13, %r128, 4;
	add.s64 	%rd4, %rd1, %rd13;
	ld.global.f32 	%f51, [%rd4];
	sub.f32 	%f52, %f51, %f50;
	st.global.f32 	[%rd4], %f52;
	@%p16 bra 	$L__BB1_23;
	setp.eq.s32 	%p17, %r33, 2;
	ld.global.f32 	%f53, [%rd3+4];
	ld.global.f32 	%f54, [%rd4+4];
	sub.f32 	%f55, %f54, %f53;
	st.global.f32 	[%rd4+4], %f55;
	@%p17 bra 	$L__BB1_23;
	ld.global.f32 	%f56, [%rd3+8];
	ld.global.f32 	%f57, [%rd4+8];
	sub.f32 	%f58, %f57, %f56;
	st.global.f32 	[%rd4+8], %f58;
$L__BB1_23:
	add.s32 	%r153, %r153, 1;
	setp.ne.s32 	%p18, %r153, %r147;
	@%p18 bra 	$L__BB1_16;
$L__BB1_24:
	add.s32 	%r152, %r152, 1;
	setp.ne.s32 	%p19, %r152, 4;
	@%p19 bra 	$L__BB1_14;
	bar.sync 	0;
$L__BB1_26:
	ret;
$L__BB1_27:
	mul.lo.s32 	%r104, %r147, %r147;
	mad.lo.s32 	%r105, %r104, 5, %r148;
	shr.u32 	%r106, %r147, 31;
	add.s32 	%r107, %r147, %r106;
	shr.s32 	%r108, %r107, 1;
	mul.lo.s32 	%r109, %r108, %r108;
	mad.lo.s32 	%r110, %r109, 5, %r105;
	shr.s32 	%r111, %r147, 31;
	shr.u32 	%r112, %r111, 30;
	add.s32 	%r113, %r147, %r112;
	shr.s32 	%r114, %r113, 2;
	mul.lo.s32 	%r115, %r114, %r114;
	mad.lo.s32 	%r116, %r115, 5, %r110;
	shr.u32 	%r117, %r111, 29;
	add.s32 	%r118, %r147, %r117;
	shr.s32 	%r119, %r118, 3;
	mul.lo.s32 	%r120, %r119, %r119;
	mad.lo.s32 	%r148, %r120, 5, %r116;
	shr.u32 	%r121, %r111, 28;
	add.s32 	%r122, %r147, %r121;
	shr.s32 	%r147, %r122, 4;
	add.s32 	%r144, %r144, -4;
	setp.eq.s32 	%p11, %r144, 0;
	@%p11 bra 	$L__BB1_13;
	bra.uni 	$L__BB1_27;

}


// ===== COMPILED SASS (sm_100) =====

	.target	sm_100

	.elftype	@"ET_EXEC"


//--------------------- .note.nv.tkinfo           --------------------------
	.section	.note.nv.tkinfo,"",@"SHT_NOTE"
	.sectionflags	@"SHF_NOTE_NV_TKINFO"
	.tkinfo
        /*0018*/ 	.word	0x00000002
        /*0030*/ 	.string	""
        /*0030*/ 	.string	"ptxas"
        /*0030*/ 	.string	"Cuda compilation tools, release 13.0, V13.0.88"
        /*0030*/ 	.string	"Build cuda_13.0.r13.0/compiler.36424714_0"
        /*0030*/ 	.string	"-arch sm_100 -m 64 "



//--------------------- .note.nv.cuinfo           --------------------------
	.section	.note.nv.cuinfo,"",@"SHT_NOTE"
	.sectionflags	@"SHF_NOTE_NV_CUINFO"
        /*0018*/ 	.short	0x0002
        /*001a*/ 	.short	0x0064
        /*001c*/ 	.short	0x0082
	.zero		2


//--------------------- .nv.info                  --------------------------
	.section	.nv.info,"",@"SHT_CUDA_INFO"
	.align	4


	//----- nvinfo : EIATTR_REGCOUNT
	.align		4
        /*0000*/ 	.byte	0x04, 0x2f
        /*0002*/ 	.short	(.L_1 - .L_0)
	.align		4
.L_0:
        /*0004*/ 	.word	index@(_Z27gauss_de_pyramid_initializeiPf)
        /*0008*/ 	.word	0x0000000a


	//----- nvinfo : EIATTR_FRAME_SIZE
	.align		4
.L_1:
        /*000c*/ 	.byte	0x04, 0x11
        /*000e*/ 	.short	(.L_3 - .L_2)
	.align		4
.L_2:
        /*0010*/ 	.word	index@(_Z27gauss_de_pyramid_initializeiPf)
        /*0014*/ 	.word	0x00000000


	//----- nvinfo : EIATTR_REGCOUNT
	.align		4
.L_3:
        /*0018*/ 	.byte	0x04, 0x2f
        /*001a*/ 	.short	(.L_5 - .L_4)
	.align		4
.L_4:
        /*001c*/ 	.word	index@(_Z25gauss_de_pyramid_generateiPf)
        /*0020*/ 	.word	0x0000001e


	//----- nvinfo : EIATTR_FRAME_SIZE
	.align		4
.L_5:
        /*0024*/ 	.byte	0x04, 0x11
        /*0026*/ 	.short	(.L_7 - .L_6)
	.align		4
.L_6:
        /*0028*/ 	.word	index@($__internal_0_$__cuda_sm3x_div_rn_noftz_f32_slowpath)
        /*002c*/ 	.word	0x00000000


	//----- nvinfo : EIATTR_FRAME_SIZE
	.align		4
.L_7:
        /*0030*/ 	.byte	0x04, 0x11
        /*0032*/ 	.short	(.L_9 - .L_8)
	.align		4
.L_8:
        /*0034*/ 	.word	index@(_Z25gauss_de_pyramid_generateiPf)
        /*0038*/ 	.word	0x00000000


	//----- nvinfo : EIATTR_MIN_STACK_SIZE
	.align		4
.L_9:
        /*003c*/ 	.byte	0x04, 0x12
        /*003e*/ 	.short	(.L_11 - .L_10)
	.align		4
.L_10:
        /*0040*/ 	.word	index@(_Z25gauss_de_pyramid_generateiPf)
        /*0044*/ 	.word	0x00000000


	//----- nvinfo : EIATTR_MIN_STACK_SIZE
	.align		4
.L_11:
        /*0048*/ 	.byte	0x04, 0x12
        /*004a*/ 	.short	(.L_13 - .L_12)
	.align		4
.L_12:
        /*004c*/ 	.word	index@(_Z27gauss_de_pyramid_initializeiPf)
        /*0050*/ 	.word	0x00000000
.L_13:


//--------------------- .nv.compat                --------------------------
	.section	.nv.compat,"",@"SHT_CUDA_COMPAT_INFO"
	.align	4
        /*0000*/ 	.byte	0x02, 0x09, 0x00, 0x00, 0x02, 0x02, 0x01, 0x00, 0x02, 0x05, 0x05, 0x00, 0x03, 0x07, 0x01, 0x01
        /*0010*/ 	.byte	0x02, 0x03, 0x00, 0x00, 0x02, 0x06, 0x01, 0x00, 0x04, 0x0b, 0x08, 0x00, 0x01, 0x00, 0x00, 0x00
        /*0020*/ 	.byte	0x00, 0x00, 0x00, 0x00


//--------------------- .nv.info._Z25gauss_de_pyramid_generateiPf --------------------------
	.section	.nv.info._Z25gauss_de_pyramid_generateiPf,"",@"SHT_CUDA_INFO"
	.sectionflags	@""
	.align	4


	//----- nvinfo : EIATTR_CUDA_API_VERSION
	.align		4
        /*0000*/ 	.byte	0x04, 0x37
        /*0002*/ 	.short	(.L_15 - .L_14)
.L_14:
        /*0004*/ 	.word	0x00000082


	//----- nvinfo : EIATTR_KPARAM_INFO
	.align		4
.L_15:
        /*0008*/ 	.byte	0x04, 0x17
        /*000a*/ 	.short	(.L_17 - .L_16)
.L_16:
        /*000c*/ 	.word	0x00000000
        /*0010*/ 	.short	0x0001
        /*0012*/ 	.short	0x0008
        /*0014*/ 	.byte	0x00, 0xf5, 0x21, 0x00


	//----- nvinfo : EIATTR_KPARAM_INFO
	.align		4
.L_17:
        /*0018*/ 	.byte	0x04, 0x17
        /*001a*/ 	.short	(.L_19 - .L_18)
.L_18:
        /*001c*/ 	.word	0x00000000
        /*0020*/ 	.short	0x0000
        /*0022*/ 	.short	0x0000
        /*0024*/ 	.byte	0x00, 0xf0, 0x11, 0x00


	//----- nvinfo : EIATTR_SPARSE_MMA_MASK
	.align		4
.L_19:
        /*0028*/ 	.byte	0x03, 0x50
        /*002a*/ 	.short	0x0000


	//----- nvinfo : EIATTR_MAXREG_COUNT
	.align		4
        /*002c*/ 	.byte	0x03, 0x1b
        /*002e*/ 	.short	0x00ff


	//----- nvinfo : EIATTR_NUM_BARRIERS
	.align		4
        /*0030*/ 	.byte	0x02, 0x4c
        /*0032*/ 	.byte	0x01
	.zero		1


	//----- nvinfo : EIATTR_MERCURY_ISA_VERSION
	.align		4
        /*0034*/ 	.byte	0x03, 0x5f
        /*0036*/ 	.short	0x0101


	//----- nvinfo : EIATTR_VRC_CTA_INIT_COUNT
	.align		4
        /*0038*/ 	.byte	0x02, 0x4a
	.zero		1
	.zero		1


	//----- nvinfo : EIATTR_EXIT_INSTR_OFFSETS
	.align		4
        /*003c*/ 	.byte	0x04, 0x1c
        /*003e*/ 	.short	(.L_21 - .L_20)


	//   ....[0]....
.L_20:
        /*0040*/ 	.word	0x000001b0


	//   ....[1]....
        /*0044*/ 	.word	0x00000dc0


	//   ....[2]....
        /*0048*/ 	.word	0x00001590


	//----- nvinfo : EIATTR_CRS_STACK_SIZE
	.align		4
.L_21:
        /*004c*/ 	.byte	0x04, 0x1e
        /*004e*/ 	.short	(.L_23 - .L_22)
.L_22:
        /*0050*/ 	.word	0x00000000


	//----- nvinfo : EIATTR_CBANK_PARAM_SIZE
	.align		4
.L_23:
        /*0054*/ 	.byte	0x03, 0x19
        /*0056*/ 	.short	0x0010


	//----- nvinfo : EIATTR_PARAM_CBANK
	.align		4
        /*0058*/ 	.byte	0x04, 0x0a
        /*005a*/ 	.short	(.L_25 - .L_24)
	.align		4
.L_24:
        /*005c*/ 	.word	index@(.nv.constant0._Z25gauss_de_pyramid_generateiPf)
        /*0060*/ 	.short	0x0380
        /*0062*/ 	.short	0x0010


	//----- nvinfo : EIATTR_SW_WAR
	.align		4
.L_25:
        /*0064*/ 	.byte	0x04, 0x36
        /*0066*/ 	.short	(.L_27 - .L_26)
.L_26:
        /*0068*/ 	.word	0x00000008
.L_27:


//--------------------- .nv.info._Z27gauss_de_pyramid_initializeiPf --------------------------
	.section	.nv.info._Z27gauss_de_pyramid_initializeiPf,"",@"SHT_CUDA_INFO"
	.sectionflags	@""
	.align	4


	//----- nvinfo : EIATTR_CUDA_API_VERSION
	.align		4
        /*0000*/ 	.byte	0x04, 0x37
        /*0002*/ 	.short	(.L_29 - .L_28)
.L_28:
        /*0004*/ 	.word	0x00000082


	//----- nvinfo : EIATTR_KPARAM_INFO
	.align		4
.L_29:
        /*0008*/ 	.byte	0x04, 0x17
        /*000a*/ 	.short	(.L_31 - .L_30)
.L_30:
        /*000c*/ 	.word	0x00000000
        /*0010*/ 	.short	0x0001
        /*0012*/ 	.short	0x0008
        /*0014*/ 	.byte	0x00, 0xf5, 0x21, 0x00


	//----- nvinfo : EIATTR_KPARAM_INFO
	.align		4
.L_31:
        /*0018*/ 	.byte	0x04, 0x17
        /*001a*/ 	.short	(.L_33 - .L_32)
.L_32:
        /*001c*/ 	.word	0x00000000
        /*0020*/ 	.short	0x0000
        /*0022*/ 	.short	0x0000
        /*0024*/ 	.byte	0x00, 0xf0, 0x11, 0x00


	//----- nvinfo : EIATTR_SPARSE_MMA_MASK
	.align		4
.L_33:
        /*0028*/ 	.byte	0x03, 0x50
        /*002a*/ 	.short	0x0000


	//----- nvinfo : EIATTR_MAXREG_COUNT
	.align		4
        /*002c*/ 	.byte	0x03, 0x1b
        /*002e*/ 	.short	0x00ff


	//----- nvinfo : EIATTR_MERCURY_ISA_VERSION
	.align		4
        /*0030*/ 	.byte	0x03, 0x5f
        /*0032*/ 	.short	0x0101


	//----- nvinfo : EIATTR_VRC_CTA_INIT_COUNT
	.align		4
        /*0034*/ 	.byte	0x02, 0x4a
	.zero		1
	.zero		1


	//----- nvinfo : EIATTR_EXIT_INSTR_OFFSETS
	.align		4
        /*0038*/ 	.byte	0x04, 0x1c
        /*003a*/ 	.short	(.L_35 - .L_34)


	//   ....[0]....
.L_34:
        /*003c*/ 	.word	0x000000d0


	//   ....[1]....
        /*0040*/ 	.word	0x00000130


	//----- nvinfo : EIATTR_CBANK_PARAM_SIZE
	.align		4
.L_35:
        /*0044*/ 	.byte	0x03, 0x19
        /*0046*/ 	.short	0x0010


	//----- nvinfo : EIATTR_PARAM_CBANK
	.align		4
        /*0048*/ 	.byte	0x04, 0x0a
        /*004a*/ 	.short	(.L_37 - .L_36)
	.align		4
.L_36:
        /*004c*/ 	.word	index@(.nv.constant0._Z27gauss_de_pyramid_initializeiPf)
        /*0050*/ 	.short	0x0380
        /*0052*/ 	.short	0x0010


	//----- nvinfo : EIATTR_SW_WAR
	.align		4
.L_37:
        /*0054*/ 	.byte	0x04, 0x36
        /*0056*/ 	.short	(.L_39 - .L_38)
.L_38:
        /*0058*/ 	.word	0x00000008
.L_39:


//--------------------- .nv.callgraph             --------------------------
	.section	.nv.callgraph,"",@"SHT_CUDA_CALLGRAPH"
	.align	4
	.sectionentsize	8
	.align		4
        /*0000*/ 	.word	0x00000000
	.align		4
        /*0004*/ 	.word	0xffffffff
	.align		4
        /*0008*/ 	.word	0x00000000
	.align		4
        /*000c*/ 	.word	0xfffffffe
	.align		4
        /*0010*/ 	.word	0x00000000
	.align		4
        /*0014*/ 	.word	0xfffffffd
	.align		4
        /*0018*/ 	.word	0x00000000
	.align		4
        /*001c*/ 	.word	0xfffffffc


//--------------------- .text._Z25gauss_de_pyramid_generateiPf --------------------------
	.section	.text._Z25gauss_de_pyramid_generateiPf,"ax",@progbits
	.align	128
        .global         _Z25gauss_de_pyramid_generateiPf
        .type           _Z25gauss_de_pyramid_generateiPf,@function
        .size           _Z25gauss_de_pyramid_generateiPf,(.L_x_44 - _Z25gauss_de_pyramid_generateiPf)
        .other          _Z25gauss_de_pyramid_generateiPf,@"STO_CUDA_ENTRY STV_DEFAULT"
_Z25gauss_de_pyramid_generateiPf:
.text._Z25gauss_de_pyramid_generateiPf:
[----:B------:R-:W-:Y:S01]  /*0000*/  LDC R1, c[0x0][0x37c] ;  /* 0x0000df00ff017b82 */ /* 0x000fe20000000800 */
[----:B------:R-:W0:Y:S01]  /*0010*/  S2R R3, SR_TID.Z ;  /* 0x0000000000037919 */ /* 0x000e220000002300 */
[----:B------:R-:W1:Y:S06]  /*0020*/  LDCU UR5, c[0x0][0x360] ;  /* 0x00006c00ff0577ac */ /* 0x000e6c0008000800 */
[----:B------:R-:W0:Y:S01]  /*0030*/  S2UR UR4, SR_CTAID.X ;  /* 0x00000000000479c3 */ /* 0x000e220000002500 */
[----:B------:R-:W2:Y:S01]  /*0040*/  S2R R5, SR_TID.Y ;  /* 0x0000000000057919 */ /* 0x000ea20000002200 */
[----:B------:R-:W2:Y:S01]  /*0050*/  LDCU UR6, c[0x0][0x364] ;  /* 0x00006c80ff0677ac */ /* 0x000ea20008000800 */
[----:B------:R-:W1:Y:S01]  /*0060*/  S2R R7, SR_TID.X ;  /* 0x0000000000077919 */ /* 0x000e620000002100 */
[----:B------:R-:W3:Y:S04]  /*0070*/  LDCU UR7, c[0x0][0x380] ;  /* 0x00007000ff0777ac */ /* 0x000ee80008000800 */
[----:B------:R-:W0:Y:S01]  /*0080*/  LDC R0, c[0x0][0x368] ;  /* 0x0000da00ff007b82 */ /* 0x000e220000000800 */
[----:B------:R-:W4:Y:S01]  /*0090*/  LDCU UR8, c[0x0][0x380] ;  /* 0x00007000ff0877ac */ /* 0x000f220008000800 */
[----:B------:R-:W0:Y:S01]  /*00a0*/  LDCU.64 UR10, c[0x0][0x358] ;  /* 0x00006b00ff0a77ac */ /* 0x000e220008000a00 */
[----:B---3--:R-:W-:Y:S01]  /*00b0*/  UISETP.NE.AND UP0, UPT, UR7, URZ, UPT ;  /* 0x000000ff0700728c */ /* 0x008fe2000bf05270 */
[----:B----4-:R-:W-:-:S02]  /*00c0*/  IMAD.U32 R6, RZ, RZ, UR8 ;  /* 0x00000008ff067e24 */ /* 0x010fc4000f8e00ff */
[----:B0-----:R-:W-:Y:S01]  /*00d0*/  IMAD R0, R0, UR4, R3 ;  /* 0x0000000400007c24 */ /* 0x001fe2000f8e0203 */
[----:B------:R-:W-:-:S03]  /*00e0*/  UMOV UR4, URZ ;  /* 0x000000ff00047c82 */ /* 0x000fc60008000000 */
[----:B--2---:R-:W-:-:S04]  /*00f0*/  IMAD R0, R0, UR6, R5 ;  /* 0x0000000600007c24 */ /* 0x004fc8000f8e0205 */
[----:B-1----:R-:W-:-:S05]  /*0100*/  IMAD R7, R0, UR5, R7 ;  /* 0x0000000500077c24 */ /* 0x002fca000f8e0207 */
[----:B------:R-:W-:Y:S01]  /*0110*/  ISETP.GE.AND P0, PT, R7, UR7, PT ;  /* 0x0000000707007c0c */ /* 0x000fe2000bf06270 */
[----:B------:R-:W-:-:S12]  /*0120*/  BRA.U !UP0, `(.L_x_0) ;  /* 0x0000000108207547 */ /* 0x000fd8000b800000 */
[----:B------:R-:W-:Y:S01]  /*0130*/  UMOV UR4, URZ ;  /* 0x000000ff00047c82 */ /* 0x000fe20008000000 */
[----:B------:R-:W-:-:S05]  /*0140*/  UMOV UR5, UR8 ;  /* 0x0000000800057c82 */ /* 0x000fca0008000000 */
.L_x_1:
[----:B------:R-:W-:Y:S02]  /*0150*/  UIADD3 UR9, UPT, UPT, UR5, 0x1, URZ ;  /* 0x0000000105097890 */ /* 0x000fe4000fffe0ff */
[----:B------:R-:W-:Y:S02]  /*0160*/  ULEA.HI UR6, UR5, UR5, URZ, 0x1 ;  /* 0x0000000505067291 */ /* 0x000fe4000f8f08ff */
[----:B------:R-:W-:Y:S02]  /*0170*/  UISETP.GT.U32.AND UP0, UPT, UR9, 0x2, UPT ;  /* 0x000000020900788c */ /* 0x000fe4000bf04070 */
[----:B------:R-:W-:Y:S02]  /*0180*/  UIADD3 UR4, UPT, UPT, UR4, 0x1, URZ ;  /* 0x0000000104047890 */ /* 0x000fe4000fffe0ff */
[----:B------:R-:W-:-:S05]  /*0190*/  USHF.R.S32.HI UR5, URZ, 0x1, UR6 ;  /* 0x00000001ff057899 */ /* 0x000fca0008011406 */
[----:B------:R-:W-:Y:S07]  /*01a0*/  BRA.U UP0, `(.L_x_1) ;  /* 0xfffffffd00e87547 */ /* 0x000fee000b83ffff */
.L_x_0:
[----:B------:R-:W-:Y:S05]  /*01b0*/  @P0 EXIT ;  /* 0x000000000000094d */ /* 0x000fea0003800000 */
[----:B------:R-:W-:Y:S01]  /*01c0*/  UIMAD UR5, UR7, UR7, URZ ;  /* 0x00000007070572a4 */ /* 0x000fe2000f8e02ff */
[----:B------:R-:W-:Y:S01]  /*01d0*/  BSSY.RECONVERGENT B0, `(.L_x_2) ;  /* 0x0000013000007945 */ /* 0x000fe20003800200 */
[----:B------:R-:W-:Y:S01]  /*01e0*/  IMAD.MOV.U32 R8, RZ, RZ, RZ ;  /* 0x000000ffff087224 */ /* 0x000fe200078e00ff */
[----:B------:R-:W-:Y:S01]  /*01f0*/  MOV R9, UR8 ;  /* 0x0000000800097c02 */ /* 0x000fe20008000f00 */
[----:B------:R-:W-:Y:S01]  /*0200*/  UIMAD UR5, UR5, 0x5, URZ ;  /* 0x00000005050578a4 */ /* 0x000fe2000f8e02ff */
[----:B------:R-:W-:-:S05]  /*0210*/  IMAD.MOV.U32 R2, RZ, RZ, R7 ;  /* 0x000000ffff027224 */ /* 0x000fca00078e0007 */
[----:B------:R-:W-:-:S13]  /*0220*/  ISETP.GT.AND P0, PT, R7, UR5, PT ;  /* 0x0000000507007c0c */ /* 0x000fda000bf04270 */
[----:B------:R-:W-:Y:S05]  /*0230*/  @!P0 BRA `(.L_x_3) ;  /* 0x0000000000308947 */ /* 0x000fea0003800000 */
[----:B------:R-:W-:Y:S02]  /*0240*/  HFMA2 R8, -RZ, RZ, 0, 0 ;  /* 0x00000000ff087431 */ /* 0x000fe400000001ff */
[----:B------:R-:W-:Y:S01]  /*0250*/  IMAD.MOV.U32 R2, RZ, RZ, R7 ;  /* 0x000000ffff027224 */ /* 0x000fe200078e0007 */
[----:B------:R-:W-:-:S07]  /*0260*/  MOV R9, UR8 ;  /* 0x0000000800097c02 */ /* 0x000fce0008000f00 */
.L_x_4:
[CC--:B------:R-:W-:Y:S01]  /*0270*/  LEA.HI R0, R9.reuse, R9.reuse, RZ, 0x1 ;  /* 0x0000000909007211 */ /* 0x0c0fe200078f08ff */
[----:B------:R-:W-:Y:S02]  /*0280*/  IMAD R3, R9, R9, RZ ;  /* 0x0000000909037224 */ /* 0x000fe400078e02ff */
[----:B------:R-:W-:Y:S01]  /*0290*/  VIADD R8, R8, 0x1 ;  /* 0x0000000108087836 */ /* 0x000fe20000000000 */
[----:B------:R-:W-:Y:S01]  /*02a0*/  SHF.R.S32.HI R9, RZ, 0x1, R0 ;  /* 0x00000001ff097819 */ /* 0x000fe20000011400 */
[----:B------:R-:W-:-:S04]  /*02b0*/  IMAD R2, R3, -0x5, R2 ;  /* 0xfffffffb03027824 */ /* 0x000fc800078e0202 */
[----:B------:R-:W-:-:S04]  /*02c0*/  IMAD R0, R9, R9, RZ ;  /* 0x0000000909007224 */ /* 0x000fc800078e02ff */
[----:B------:R-:W-:-:S05]  /*02d0*/  IMAD R3, R0, 0x5, RZ ;  /* 0x0000000500037824 */ /* 0x000fca00078e02ff */
[----:B------:R-:W-:-:S13]  /*02e0*/  ISETP.GT.AND P0, PT, R2, R3, PT ;  /* 0x000000030200720c */ /* 0x000fda0003f04270 */
[----:B------:R-:W-:Y:S05]  /*02f0*/  @P0 BRA `(.L_x_4) ;  /* 0xfffffffc00dc0947 */ /* 0x000fea000383ffff */
.L_x_3:
[----:B------:R-:W-:Y:S05]  /*0300*/  BSYNC.RECONVERGENT B0 ;  /* 0x0000000000007941 */ /* 0x000fea0003800200 */
.L_x_2:
[----:B------:R-:W-:Y:S01]  /*0310*/  IMAD R3, R9, R9, RZ ;  /* 0x0000000909037224 */ /* 0x000fe200078e02ff */
[----:B------:R-:W-:Y:S01]  /*0320*/  IABS R10, R2 ;  /* 0x00000002000a7213 */ /* 0x000fe20000000000 */
[----:B------:R-:W-:Y:S01]  /*0330*/  UMOV UR5, 0x40000000 ;  /* 0x4000000000057882 */ /* 0x000fe20000000000 */
[----:B------:R-:W-:Y:S02]  /*0340*/  BSSY.RECONVERGENT B0, `(.L_x_5) ;  /* 0x0000048000007945 */ /* 0x000fe40003800200 */
[-C--:B------:R-:W-:Y:S02]  /*0350*/  IABS R12, R3.reuse ;  /* 0x00000003000c7213 */ /* 0x080fe40000000000 */
[----:B------:R-:W-:Y:S02]  /*0360*/  IABS R13, R3 ;  /* 0x00000003000d7213 */ /* 0x000fe40000000000 */
[----:B------:R-:W0:Y:S02]  /*0370*/  I2F.RP R0, R12 ;  /* 0x0000000c00007306 */ /* 0x000e240000209400 */
[----:B------:R-:W-:-:S06]  /*0380*/  IADD3 R13, PT, PT, RZ, -R13, RZ ;  /* 0x8000000dff0d7210 */ /* 0x000fcc0007ffe0ff */
[----:B0-----:R-:W0:Y:S02]  /*0390*/  MUFU.RCP R0, R0 ;  /* 0x0000000000007308 */ /* 0x001e240000001000 */
[----:B0-----:R-:W-:Y:S02]  /*03a0*/  IADD3 R4, PT, PT, R0, 0xffffffe, RZ ;  /* 0x0ffffffe00047810 */ /* 0x001fe40007ffe0ff */
[----:B------:R-:W-:-:S04]  /*03b0*/  IABS R0, R9 ;  /* 0x0000000900007213 */ /* 0x000fc80000000000 */
[----:B------:R0:W1:Y:S02]  /*03c0*/  F2I.FTZ.U32.TRUNC.NTZ R5, R4 ;  /* 0x0000000400057305 */ /* 0x000064000021f000 */
[----:B0-----:R-:W-:Y:S01]  /*03d0*/  MOV R4, RZ ;  /* 0x000000ff00047202 */ /* 0x001fe20000000f00 */
[----:B-1----:R-:W-:-:S04]  /*03e0*/  IMAD.MOV R11, RZ, RZ, -R5 ;  /* 0x000000ffff0b7224 */ /* 0x002fc800078e0a05 */
[----:B------:R-:W-:-:S04]  /*03f0*/  IMAD R11, R11, R12, RZ ;  /* 0x0000000c0b0b7224 */ /* 0x000fc800078e02ff */
[----:B------:R-:W-:-:S04]  /*0400*/  IMAD.HI.U32 R5, R5, R11, R4 ;  /* 0x0000000b05057227 */ /* 0x000fc800078e0004 */
[----:B------:R-:W-:Y:S02]  /*0410*/  IMAD.MOV.U32 R11, RZ, RZ, R10 ;  /* 0x000000ffff0b7224 */ /* 0x000fe400078e000a */
[----:B------:R-:W0:Y:S02]  /*0420*/  I2F.RP R10, R0 ;  /* 0x00000000000a7306 */ /* 0x000e240000209400 */
[----:B------:R-:W-:-:S04]  /*0430*/  IMAD.HI.U32 R4, R5, R11, RZ ;  /* 0x0000000b05047227 */ /* 0x000fc800078e00ff */
[----:B------:R-:W-:-:S05]  /*0440*/  IMAD R5, R4, R13, R11 ;  /* 0x0000000d04057224 */ /* 0x000fca00078e020b */
[----:B------:R-:W-:Y:S01]  /*0450*/  ISETP.GT.U32.AND P2, PT, R12, R5, PT ;  /* 0x000000050c00720c */ /* 0x000fe20003f44070 */
[----:B0-----:R-:W0:-:S12]  /*0460*/  MUFU.RCP R10, R10 ;  /* 0x0000000a000a7308 */ /* 0x001e180000001000 */
[----:B------:R-:W-:Y:S02]  /*0470*/  @!P2 IMAD.IADD R5, R5, 0x1, -R12 ;  /* 0x000000010505a824 */ /* 0x000fe400078e0a0c */
[----:B------:R-:W-:Y:S01]  /*0480*/  @!P2 VIADD R4, R4, 0x1 ;  /* 0x000000010404a836 */ /* 0x000fe20000000000 */
[----:B------:R-:W-:Y:S02]  /*0490*/  ISETP.NE.AND P2, PT, R3, RZ, PT ;  /* 0x000000ff0300720c */ /* 0x000fe40003f45270 */
[----:B------:R-:W-:Y:S02]  /*04a0*/  ISETP.GE.U32.AND P0, PT, R5, R12, PT ;  /* 0x0000000c0500720c */ /* 0x000fe40003f06070 */
[----:B------:R-:W-:-:S04]  /*04b0*/  LOP3.LUT R5, R2, R3, RZ, 0x3c, !PT ;  /* 0x0000000302057212 */ /* 0x000fc800078e3cff */
[----:B------:R-:W-:Y:S02]  /*04c0*/  ISETP.GE.AND P1, PT, R5, RZ, PT ;  /* 0x000000ff0500720c */ /* 0x000fe40003f26270 */
[----:B0-----:R-:W-:-:S05]  /*04d0*/  IADD3 R5, PT, PT, R10, 0xffffffe, RZ ;  /* 0x0ffffffe0a057810 */ /* 0x001fca0007ffe0ff */
[----:B------:R-:W-:Y:S01]  /*04e0*/  @P0 IADD3 R4, PT, PT, R4, 0x1, RZ ;  /* 0x0000000104040810 */ /* 0x000fe20007ffe0ff */
[----:B------:R-:W0:Y:S04]  /*04f0*/  F2I.FTZ.U32.TRUNC.NTZ R5, R5 ;  /* 0x0000000500057305 */ /* 0x000e28000021f000 */
[----:B------:R-:W-:Y:S01]  /*0500*/  IMAD.MOV.U32 R11, RZ, RZ, R4 ;  /* 0x000000ffff0b7224 */ /* 0x000fe200078e0004 */
[----:B------:R-:W-:-:S04]  /*0510*/  IABS R4, R9 ;  /* 0x0000000900047213 */ /* 0x000fc80000000000 */
[----:B------:R-:W-:Y:S02]  /*0520*/  @!P1 IADD3 R11, PT, PT, -R11, RZ, RZ ;  /* 0x000000ff0b0b9210 */ /* 0x000fe40007ffe1ff */
[----:B------:R-:W-:-:S04]  /*0530*/  @!P2 LOP3.LUT R11, RZ, R3, RZ, 0x33, !PT ;  /* 0x00000003ff0ba212 */ /* 0x000fc800078e33ff */
[----:B------:R-:W-:Y:S01]  /*0540*/  IADD3 R10, PT, PT, -R11, RZ, RZ ;  /* 0x000000ff0b0a7210 */ /* 0x000fe20007ffe1ff */
[----:B0-----:R-:W-:-:S04]  /*0550*/  IMAD.MOV R13, RZ, RZ, -R5 ;  /* 0x000000ffff0d7224 */ /* 0x001fc800078e0a05 */
[----:B------:R-:W-:Y:S02]  /*0560*/  IMAD R10, R3, R10, R2 ;  /* 0x0000000a030a7224 */ /* 0x000fe400078e0202 */
[----:B------:R-:W-:Y:S02]  /*0570*/  IMAD R3, R13, R0, RZ ;  /* 0x000000000d037224 */ /* 0x000fe400078e02ff */
[----:B------:R-:W-:Y:S02]  /*0580*/  IMAD.MOV R13, RZ, RZ, -R4 ;  /* 0x000000ffff0d7224 */ /* 0x000fe400078e0a04 */
[----:B------:R-:W-:Y:S01]  /*0590*/  HFMA2 R4, -RZ, RZ, 0, 0 ;  /* 0x00000000ff047431 */ /* 0x000fe200000001ff */
[----:B------:R-:W-:-:S04]  /*05a0*/  IABS R12, R10 ;  /* 0x0000000a000c7213 */ /* 0x000fc80000000000 */
[----:B------:R-:W-:Y:S01]  /*05b0*/  IMAD.HI.U32 R4, R5, R3, R4 ;  /* 0x0000000305047227 */ /* 0x000fe200078e0004 */
[----:B------:R-:W-:Y:S02]  /*05c0*/  MOV R5, R13 ;  /* 0x0000000d00057202 */ /* 0x000fe40000000f00 */
[----:B------:R-:W-:Y:S01]  /*05d0*/  MOV R13, UR5 ;  /* 0x00000005000d7c02 */ /* 0x000fe20008000f00 */
[----:B------:R-:W-:-:S04]  /*05e0*/  IMAD.MOV.U32 R3, RZ, RZ, R12 ;  /* 0x000000ffff037224 */ /* 0x000fc800078e000c */
[----:B------:R-:W-:-:S04]  /*05f0*/  IMAD.HI.U32 R4, R4, R3, RZ ;  /* 0x0000000304047227 */ /* 0x000fc800078e00ff */
[----:B------:R-:W-:Y:S02]  /*0600*/  IMAD R3, R4, R5, R3 ;  /* 0x0000000504037224 */ /* 0x000fe400078e0203 */
[----:B------:R-:W-:-:S03]  /*0610*/  VIADD R5, R11, 0x1 ;  /* 0x000000010b057836 */ /* 0x000fc60000000000 */
[----:B------:R-:W-:Y:S02]  /*0620*/  ISETP.GT.U32.AND P2, PT, R0, R3, PT ;  /* 0x000000030000720c */ /* 0x000fe40003f44070 */
[----:B------:R-:W-:-:S04]  /*0630*/  I2FP.F32.S32 R12, R5 ;  /* 0x00000005000c7245 */ /* 0x000fc80000201400 */
[----:B------:R-:W0:Y:S07]  /*0640*/  MUFU.RCP R5, R12 ;  /* 0x0000000c00057308 */ /* 0x000e2e0000001000 */
[-C--:B------:R-:W-:Y:S01]  /*0650*/  @!P2 IADD3 R3, PT, PT, R3, -R0.reuse, RZ ;  /* 0x800000000303a210 */ /* 0x080fe20007ffe0ff */
[----:B------:R-:W-:Y:S01]  /*0660*/  @!P2 VIADD R4, R4, 0x1 ;  /* 0x000000010404a836 */ /* 0x000fe20000000000 */
[----:B------:R-:W-:Y:S02]  /*0670*/  ISETP.NE.AND P2, PT, R9, RZ, PT ;  /* 0x000000ff0900720c */ /* 0x000fe40003f45270 */
[----:B------:R-:W-:-:S02]  /*0680*/  ISETP.GE.U32.AND P0, PT, R3, R0, PT ;  /* 0x000000000300720c */ /* 0x000fc40003f06070 */
[----:B------:R-:W-:-:S04]  /*0690*/  LOP3.LUT R0, R10, R9, RZ, 0x3c, !PT ;  /* 0x000000090a007212 */ /* 0x000fc800078e3cff */
[----:B------:R-:W-:Y:S01]  /*06a0*/  ISETP.GE.AND P1, PT, R0, RZ, PT ;  /* 0x000000ff0000720c */ /* 0x000fe20003f26270 */
[----:B0-----:R-:W-:-:S04]  /*06b0*/  FFMA R0, -R12, R5, 1 ;  /* 0x3f8000000c007423 */ /* 0x001fc80000000105 */
[----:B------:R-:W-:Y:S02]  /*06c0*/  FFMA R0, R5, R0, R5 ;  /* 0x0000000005007223 */ /* 0x000fe40000000005 */
[----:B------:R-:W-:Y:S01]  /*06d0*/  @P0 IADD3 R4, PT, PT, R4, 0x1, RZ ;  /* 0x0000000104040810 */ /* 0x000fe20007ffe0ff */
[----:B------:R-:W0:Y:S01]  /*06e0*/  FCHK P0, R13, R12 ;  /* 0x0000000c0d007302 */ /* 0x000e220000000000 */
[----:B------:R-:W-:-:S04]  /*06f0*/  FFMA R5, R0, 2, RZ ;  /* 0x4000000000057823 */ /* 0x000fc800000000ff */
[----:B------:R-:W-:Y:S01]  /*0700*/  @!P1 IMAD.MOV R4, RZ, RZ, -R4 ;  /* 0x000000ffff049224 */ /* 0x000fe200078e0a04 */
[----:B------:R-:W-:Y:S01]  /*0710*/  @!P2 LOP3.LUT R4, RZ, R9, RZ, 0x33, !PT ;  /* 0x00000009ff04a212 */ /* 0x000fe200078e33ff */
[----:B------:R-:W-:-:S04]  /*0720*/  FFMA R3, -R12, R5, 2 ;  /* 0x400000000c037423 */ /* 0x000fc80000000105 */
[----:B------:R-:W-:Y:S02]  /*0730*/  IMAD.MOV R11, RZ, RZ, -R4 ;  /* 0x000000ffff0b7224 */ /* 0x000fe400078e0a04 */
[----:B------:R-:W-:Y:S02]  /*0740*/  FFMA R5, R0, R3, R5 ;  /* 0x0000000300057223 */ /* 0x000fe40000000005 */
[----:B------:R-:W-:Y:S01]  /*0750*/  IMAD R10, R9, R11, R10 ;  /* 0x0000000b090a7224 */ /* 0x000fe200078e020a */
[----:B0-----:R-:W-:Y:S06]  /*0760*/  @!P0 BRA `(.L_x_6) ;  /* 0x0000000000148947 */ /* 0x001fec0003800000 */
[----:B------:R-:W-:Y:S01]  /*0770*/  MOV R3, R12 ;  /* 0x0000000c00037202 */ /* 0x000fe20000000f00 */
[----:B------:R-:W-:Y:S01]  /*0780*/  IMAD.MOV.U32 R0, RZ, RZ, 0x40000000 ;  /* 0x40000000ff007424 */ /* 0x000fe200078e00ff */
[----:B------:R-:W-:-:S07]  /*0790*/  MOV R12, 0x7b0 ;  /* 0x000007b0000c7802 */ /* 0x000fce0000000f00 */
[----:B------:R-:W-:Y:S05]  /*07a0*/  CALL.REL.NOINC `($__internal_0_$__cuda_sm3x_div_rn_noftz_f32_slowpath) ;  /* 0x0000000c007c7944 */ /* 0x000fea0003c00000 */
[----:B------:R-:W-:-:S07]  /*07b0*/  MOV R5, R0 ;  /* 0x0000000000057202 */ /* 0x000fce0000000f00 */
.L_x_6:
[----:B------:R-:W-:Y:S05]  /*07c0*/  BSYNC.RECONVERGENT B0 ;  /* 0x0000000000007941 */ /* 0x000fea0003800200 */
.L_x_5:
[----:B------:R-:W-:Y:S01]  /*07d0*/  FADD R0, R5, R5 ;  /* 0x0000000505007221 */ /* 0x000fe20000000000 */
[----:B------:R-:W-:Y:S01]  /*07e0*/  IADD3 R3, PT, PT, R4, -R9, RZ ;  /* 0x8000000904037210 */ /* 0x000fe20007ffe0ff */
[----:B------:R-:W-:Y:S02]  /*07f0*/  BSSY.RECONVERGENT B0, `(.L_x_7) ;  /* 0x0000011000007945 */ /* 0x000fe40003800200 */
[----:B------:R-:W-:Y:S01]  /*0800*/  FMUL R11, R0, R5 ;  /* 0x00000005000b7220 */ /* 0x000fe20000400000 */
[----:B------:R-:W-:-:S03]  /*0810*/  IMAD.IADD R0, R9, 0x1, -R4 ;  /* 0x0000000109007824 */ /* 0x000fc600078e0a04 */
[----:B------:R-:W0:Y:S01]  /*0820*/  MUFU.RCP R12, R11 ;  /* 0x0000000b000c7308 */ /* 0x000e220000001000 */
[----:B------:R-:W-:-:S05]  /*0830*/  IMAD R0, R0, R3, RZ ;  /* 0x0000000300007224 */ /* 0x000fca00078e02ff */
[----:B------:R-:W-:-:S04]  /*0840*/  I2FP.F32.S32 R0, R0 ;  /* 0x0000000000007245 */ /* 0x000fc80000201400 */
[----:B------:R-:W1:Y:S01]  /*0850*/  FCHK P0, R0, R11 ;  /* 0x0000000b00007302 */ /* 0x000e620000000000 */
[----:B0-----:R-:W-:-:S04]  /*0860*/  FFMA R3, -R11, R12, 1 ;  /* 0x3f8000000b037423 */ /* 0x001fc8000000010c */
[----:B------:R-:W-:-:S04]  /*0870*/  FFMA R3, R12, R3, R12 ;  /* 0x000000030c037223 */ /* 0x000fc8000000000c */
[----:B------:R-:W-:-:S04]  /*0880*/  FFMA R4, R0, R3, RZ ;  /* 0x0000000300047223 */ /* 0x000fc800000000ff */
[----:B------:R-:W-:-:S04]  /*0890*/  FFMA R12, -R11, R4, R0 ;  /* 0x000000040b0c7223 */ /* 0x000fc80000000100 */
[----:B------:R-:W-:Y:S01]  /*08a0*/  FFMA R3, R3, R12, R4 ;  /* 0x0000000c03037223 */ /* 0x000fe20000000004 */
[----:B-1----:R-:W-:Y:S06]  /*08b0*/  @!P0 BRA `(.L_x_8) ;  /* 0x0000000000108947 */ /* 0x002fec0003800000 */
[----:B------:R-:W-:Y:S01]  /*08c0*/  IMAD.MOV.U32 R3, RZ, RZ, R11 ;  /* 0x000000ffff037224 */ /* 0x000fe200078e000b */
[----:B------:R-:W-:-:S07]  /*08d0*/  MOV R12, 0x8f0 ;  /* 0x000008f0000c7802 */ /* 0x000fce0000000f00 */
[----:B------:R-:W-:Y:S05]  /*08e0*/  CALL.REL.NOINC `($__internal_0_$__cuda_sm3x_div_rn_noftz_f32_slowpath) ;  /* 0x0000000c002c7944 */ /* 0x000fea0003c00000 */
[----:B------:R-:W-:-:S07]  /*08f0*/  MOV R3, R0 ;  /* 0x0000000000037202 */ /* 0x000fce0000000f00 */
.L_x_8:
[----:B------:R-:W-:Y:S05]  /*0900*/  BSYNC.RECONVERGENT B0 ;  /* 0x0000000000007941 */ /* 0x000fea0003800200 */
.L_x_7:
[----:B------:R-:W-:Y:S02]  /*0910*/  HFMA2 R13, -RZ, RZ, 3.7421875, 0 ;  /* 0x437c0000ff0d7431 */ /* 0x000fe400000001ff */
[----:B------:R-:W-:Y:S01]  /*0920*/  IMAD.MOV.U32 R0, RZ, RZ, 0x3bbb989d ;  /* 0x3bbb989dff007424 */ /* 0x000fe200078e00ff */
[----:B------:R-:W-:Y:S03]  /*0930*/  BSSY.RECONVERGENT B0, `(.L_x_9) ;  /* 0x0000016000007945 */ /* 0x000fe60003800200 */
[----:B------:R-:W-:-:S04]  /*0940*/  FFMA.SAT R0, R3, R0, 0.5 ;  /* 0x3f00000003007423 */ /* 0x000fc80000002000 */
[----:B------:R-:W-:Y:S01]  /*0950*/  FFMA.RM R0, R0, R13, 12582913 ;  /* 0x4b40000100007423 */ /* 0x000fe2000000400d */
[----:B------:R-:W-:-:S03]  /*0960*/  FMUL R13, R5, 2.5066282749176025391 ;  /* 0x40206c99050d7820 */ /* 0x000fc60000400000 */
[C---:B------:R-:W-:Y:S01]  /*0970*/  FADD R4, R0.reuse, -12583039 ;  /* 0xcb40007f00047421 */ /* 0x040fe20000000000 */
[----:B------:R-:W0:Y:S01]  /*0980*/  MUFU.RCP R12, R13 ;  /* 0x0000000d000c7308 */ /* 0x000e220000001000 */
[----:B------:R-:W-:Y:S02]  /*0990*/  IMAD.SHL.U32 R0, R0, 0x800000, RZ ;  /* 0x0080000000007824 */ /* 0x000fe400078e00ff */
[----:B------:R-:W-:-:S04]  /*09a0*/  FFMA R4, R3, 1.4426950216293334961, -R4 ;  /* 0x3fb8aa3b03047823 */ /* 0x000fc80000000804 */
[----:B------:R-:W-:-:S04]  /*09b0*/  FFMA R4, R3, 1.925963033500011079e-08, R4 ;  /* 0x32a5706003047823 */ /* 0x000fc80000000004 */
[----:B------:R-:W1:Y:S01]  /*09c0*/  MUFU.EX2 R3, R4 ;  /* 0x0000000400037308 */ /* 0x000e620000000800 */
[----:B0-----:R-:W-:-:S04]  /*09d0*/  FFMA R5, -R13, R12, 1 ;  /* 0x3f8000000d057423 */ /* 0x001fc8000000010c */
[----:B------:R-:W-:Y:S01]  /*09e0*/  FFMA R5, R12, R5, R12 ;  /* 0x000000050c057223 */ /* 0x000fe2000000000c */
[----:B-1----:R-:W-:-:S04]  /*09f0*/  FMUL R0, R0, R3 ;  /* 0x0000000300007220 */ /* 0x002fc80000400000 */
[----:B------:R-:W0:Y:S01]  /*0a00*/  FCHK P0, R0, R13 ;  /* 0x0000000d00007302 */ /* 0x000e220000000000 */
[----:B------:R-:W-:-:S04]  /*0a10*/  FFMA R12, R0, R5, RZ ;  /* 0x00000005000c7223 */ /* 0x000fc800000000ff */
[----:B------:R-:W-:-:S04]  /*0a20*/  FFMA R3, -R13, R12, R0 ;  /* 0x0000000c0d037223 */ /* 0x000fc80000000100 */
[----:B------:R-:W-:Y:S01]  /*0a30*/  FFMA R3, R5, R3, R12 ;  /* 0x0000000305037223 */ /* 0x000fe2000000000c */
[----:B0-----:R-:W-:Y:S06]  /*0a40*/  @!P0 BRA `(.L_x_10) ;  /* 0x0000000000108947 */ /* 0x001fec0003800000 */
[----:B------:R-:W-:Y:S02]  /*0a50*/  MOV R3, R13 ;  /* 0x0000000d00037202 */ /* 0x000fe40000000f00 */
[----:B------:R-:W-:-:S07]  /*0a60*/  MOV R12, 0xa80 ;  /* 0x00000a80000c7802 */ /* 0x000fce0000000f00 */
[----:B------:R-:W-:Y:S05]  /*0a70*/  CALL.REL.NOINC `($__internal_0_$__cuda_sm3x_div_rn_noftz_f32_slowpath) ;  /* 0x0000000800c87944 */ /* 0x000fea0003c00000 */
[----:B------:R-:W-:-:S07]  /*0a80*/  IMAD.MOV.U32 R3, RZ, RZ, R0 ;  /* 0x000000ffff037224 */ /* 0x000fce00078e0000 */
.L_x_10:
[----:B------:R-:W-:Y:S05]  /*0a90*/  BSYNC.RECONVERGENT B0 ;  /* 0x0000000000007941 */ /* 0x000fea0003800200 */
.L_x_9:
[----:B------:R-:W0:Y:S02]  /*0aa0*/  LDC.64 R4, c[0x0][0x388] ;  /* 0x0000e200ff047b82 */ /* 0x000e240000000a00 */
[----:B0-----:R-:W-:-:S05]  /*0ab0*/  IMAD.WIDE R4, R7, 0x4, R4 ;  /* 0x0000000407047825 */ /* 0x001fca00078e0204 */
[----:B------:R-:W2:Y:S01]  /*0ac0*/  LDG.E R12, desc[UR10][R4.64] ;  /* 0x0000000a040c7981 */ /* 0x000ea2000c1e1900 */
[----:B------:R-:W0:Y:S01]  /*0ad0*/  MUFU.RCP R16, R11 ;  /* 0x0000000b00107308 */ /* 0x000e220000001000 */
[C---:B------:R-:W-:Y:S01]  /*0ae0*/  IADD3 R0, PT, PT, -R10.reuse, R9, RZ ;  /* 0x000000090a007210 */ /* 0x040fe20007ffe1ff */
[----:B------:R-:W-:Y:S01]  /*0af0*/  IMAD.IADD R9, R10, 0x1, -R9 ;  /* 0x000000010a097824 */ /* 0x000fe200078e0a09 */
[----:B------:R-:W-:Y:S03]  /*0b00*/  BSSY.RECONVERGENT B0, `(.L_x_11) ;  /* 0x000000f000007945 */ /* 0x000fe60003800200 */
        /* <DEDUP_REMOVED lines=8> */
[----:B--2---:R-:W-:Y:S01]  /*0b90*/  FMUL R9, R12, R3 ;  /* 0x000000030c097220 */ /* 0x004fe20000400000 */
[----:B-1----:R-:W-:Y:S06]  /*0ba0*/  @!P0 BRA `(.L_x_12) ;  /* 0x0000000000108947 */ /* 0x002fec0003800000 */
[----:B------:R-:W-:Y:S01]  /*0bb0*/  MOV R0, R14 ;  /* 0x0000000e00007202 */ /* 0x000fe20000000f00 */
[----:B------:R-:W-:Y:S01]  /*0bc0*/  IMAD.MOV.U32 R3, RZ, RZ, R11 ;  /* 0x000000ffff037224 */ /* 0x000fe200078e000b */
[----:B------:R-:W-:-:S07]  /*0bd0*/  MOV R12, 0xbf0 ;  /* 0x00000bf0000c7802 */ /* 0x000fce0000000f00 */
[----:B------:R-:W-:Y:S05]  /*0be0*/  CALL.REL.NOINC `($__internal_0_$__cuda_sm3x_div_rn_noftz_f32_slowpath) ;  /* 0x00000008006c7944 */ /* 0x000fea0003c00000 */
.L_x_12:
[----:B------:R-:W-:Y:S05]  /*0bf0*/  BSYNC.RECONVERGENT B0 ;  /* 0x0000000000007941 */ /* 0x000fea0003800200 */
.L_x_11:
[----:B------:R-:W-:Y:S02]  /*0c00*/  HFMA2 R3, -RZ, RZ, 0.96630859375, -0.0022525787353515625 ;  /* 0x3bbb989dff037431 */ /* 0x000fe400000001ff */
[----:B------:R-:W-:Y:S01]  /*0c10*/  IMAD.MOV.U32 R10, RZ, RZ, 0x437c0000 ;  /* 0x437c0000ff0a7424 */ /* 0x000fe200078e00ff */
[----:B------:R-:W-:Y:S02]  /*0c20*/  BSSY.RECONVERGENT B0, `(.L_x_13) ;  /* 0x0000015000007945 */ /* 0x000fe40003800200 */
[----:B------:R-:W-:-:S04]  /*0c30*/  FFMA.SAT R3, R0, R3, 0.5 ;  /* 0x3f00000000037423 */ /* 0x000fc80000002003 */
[----:B------:R-:W-:Y:S02]  /*0c40*/  FFMA.RM R3, R3, R10, 12582913 ;  /* 0x4b40000103037423 */ /* 0x000fe4000000400a */
[----:B------:R-:W0:Y:S02]  /*0c50*/  MUFU.RCP R10, R13 ;  /* 0x0000000d000a7308 */ /* 0x000e240000001000 */
[C---:B------:R-:W-:Y:S01]  /*0c60*/  FADD R11, R3.reuse, -12583039 ;  /* 0xcb40007f030b7421 */ /* 0x040fe20000000000 */
[----:B------:R-:W-:-:S03]  /*0c70*/  SHF.L.U32 R3, R3, 0x17, RZ ;  /* 0x0000001703037819 */ /* 0x000fc600000006ff */
[----:B------:R-:W-:-:S04]  /*0c80*/  FFMA R11, R0, 1.4426950216293334961, -R11 ;  /* 0x3fb8aa3b000b7823 */ /* 0x000fc8000000080b */
[----:B------:R-:W-:-:S04]  /*0c90*/  FFMA R11, R0, 1.925963033500011079e-08, R11 ;  /* 0x32a57060000b7823 */ /* 0x000fc8000000000b */
[----:B------:R-:W1:Y:S01]  /*0ca0*/  MUFU.EX2 R0, R11 ;  /* 0x0000000b00007308 */ /* 0x000e620000000800 */
[----:B0-----:R-:W-:Y:S01]  /*0cb0*/  FFMA R15, -R13, R10, 1 ;  /* 0x3f8000000d0f7423 */ /* 0x001fe2000000010a */
[----:B-1----:R-:W-:-:S03]  /*0cc0*/  FMUL R12, R3, R0 ;  /* 0x00000000030c7220 */ /* 0x002fc60000400000 */
[----:B------:R-:W-:-:S03]  /*0cd0*/  FFMA R0, R10, R15, R10 ;  /* 0x0000000f0a007223 */ /* 0x000fc6000000000a */
[----:B------:R-:W0:Y:S01]  /*0ce0*/  FCHK P0, R12, R13 ;  /* 0x0000000d0c007302 */ /* 0x000e220000000000 */
[----:B------:R-:W-:-:S04]  /*0cf0*/  FFMA R3, R0, R12, RZ ;  /* 0x0000000c00037223 */ /* 0x000fc800000000ff */
[----:B------:R-:W-:-:S04]  /*0d00*/  FFMA R10, -R13, R3, R12 ;  /* 0x000000030d0a7223 */ /* 0x000fc8000000010c */
[----:B------:R-:W-:Y:S01]  /*0d10*/  FFMA R0, R0, R10, R3 ;  /* 0x0000000a00007223 */ /* 0x000fe20000000003 */
[----:B0-----:R-:W-:Y:S06]  /*0d20*/  @!P0 BRA `(.L_x_14) ;  /* 0x0000000000108947 */ /* 0x001fec0003800000 */
[----:B------:R-:W-:Y:S01]  /*0d30*/  IMAD.MOV.U32 R0, RZ, RZ, R12 ;  /* 0x000000ffff007224 */ /* 0x000fe200078e000c */
[----:B------:R-:W-:Y:S02]  /*0d40*/  MOV R3, R13 ;  /* 0x0000000d00037202 */ /* 0x000fe40000000f00 */
[----:B------:R-:W-:-:S07]  /*0d50*/  MOV R12, 0xd70 ;  /* 0x00000d70000c7802 */ /* 0x000fce0000000f00 */
[----:B------:R-:W-:Y:S05]  /*0d60*/  CALL.REL.NOINC `($__internal_0_$__cuda_sm3x_div_rn_noftz_f32_slowpath) ;  /* 0x00000008000c7944 */ /* 0x000fea0003c00000 */
.L_x_14:
[----:B------:R-:W-:Y:S05]  /*0d70*/  BSYNC.RECONVERGENT B0 ;  /* 0x0000000000007941 */ /* 0x000fea0003800200 */
.L_x_13:
[----:B------:R-:W-:Y:S01]  /*0d80*/  FMUL R9, R9, R0 ;  /* 0x0000000009097220 */ /* 0x000fe20000400000 */
[----:B------:R-:W-:-:S04]  /*0d90*/  ISETP.GE.AND P0, PT, R7, UR4, PT ;  /* 0x0000000407007c0c */ /* 0x000fc8000bf06270 */
[----:B------:R0:W-:Y:S01]  /*0da0*/  STG.E desc[UR10][R4.64], R9 ;  /* 0x0000000904007986 */ /* 0x0001e2000c10190a */
[----:B------:R-:W-:Y:S08]  /*0db0*/  BAR.SYNC.DEFER_BLOCKING 0x0 ;  /* 0x0000000000007b1d */ /* 0x000ff00000010000 */
[----:B------:R-:W-:Y:S05]  /*0dc0*/  @P0 EXIT ;  /* 0x000000000000094d */ /* 0x000fea0003800000 */
[----:B------:R-:W-:Y:S01]  /*0dd0*/  ISETP.NE.AND P0, PT, R8, RZ, PT ;  /* 0x000000ff0800720c */ /* 0x000fe20003f05270 */
[----:B------:R-:W-:-:S12]  /*0de0*/  BSSY.RECONVERGENT B0, `(.L_x_15) ;  /* 0x0000025000007945 */ /* 0x000fd80003800200 */
[----:B------:R-:W-:Y:S05]  /*0df0*/  @!P0 BRA `(.L_x_16) ;  /* 0x00000000008c8947 */ /* 0x000fea0003800000 */
[C---:B0-----:R-:W-:Y:S01]  /*0e00*/  LOP3.LUT P0, R5, R8.reuse, 0x3, RZ, 0xc0, !PT ;  /* 0x0000000308057812 */ /* 0x041fe2000780c0ff */
[----:B------:R-:W-:Y:S01]  /*0e10*/  BSSY.RECONVERGENT B1, `(.L_x_17) ;  /* 0x000000c000017945 */ /* 0x000fe20003800200 */
[----:B------:R-:W-:-:S11]  /*0e20*/  ISETP.GE.U32.AND P1, PT, R8, 0x4, PT ;  /* 0x000000040800780c */ /* 0x000fd60003f26070 */
[----:B------:R-:W-:Y:S05]  /*0e30*/  @!P0 BRA `(.L_x_18) ;  /* 0x0000000000248947 */ /* 0x000fea0003800000 */
[----:B------:R-:W-:-:S07]  /*0e40*/  IMAD.MOV.U32 R0, RZ, RZ, RZ ;  /* 0x000000ffff007224 */ /* 0x000fce00078e00ff */
.L_x_19:
[----:B------:R-:W-:Y:S01]  /*0e50*/  IADD3 R0, PT, PT, R0, 0x1, RZ ;  /* 0x0000000100007810 */ /* 0x000fe20007ffe0ff */
[CC--:B------:R-:W-:Y:S01]  /*0e60*/  IMAD R3, R6.reuse, R6.reuse, RZ ;  /* 0x0000000606037224 */ /* 0x0c0fe200078e02ff */
[----:B------:R-:W-:Y:S01]  /*0e70*/  LEA.HI R6, R6, R6, RZ, 0x1 ;  /* 0x0000000606067211 */ /* 0x000fe200078f08ff */
[----:B------:R-:W-:Y:S01]  /*0e80*/  VIADD R8, R8, 0xffffffff ;  /* 0xffffffff08087836 */ /* 0x000fe20000000000 */
[----:B------:R-:W-:Y:S01]  /*0e90*/  ISETP.NE.AND P0, PT, R0, R5, PT ;  /* 0x000000050000720c */ /* 0x000fe20003f05270 */
[----:B------:R-:W-:Y:S01]  /*0ea0*/  IMAD R2, R3, 0x5, R2 ;  /* 0x0000000503027824 */ /* 0x000fe200078e0202 */
[----:B------:R-:W-:-:S11]  /*0eb0*/  SHF.R.S32.HI R6, RZ, 0x1, R6 ;  /* 0x00000001ff067819 */ /* 0x000fd60000011406 */
[----:B------:R-:W-:Y:S05]  /*0ec0*/  @P0 BRA `(.L_x_19) ;  /* 0xfffffffc00e00947 */ /* 0x000fea000383ffff */
.L_x_18:
[----:B------:R-:W-:Y:S05]  /*0ed0*/  BSYNC.RECONVERGENT B1 ;  /* 0x0000000000017941 */ /* 0x000fea0003800200 */
.L_x_17:
[----:B------:R-:W-:Y:S05]  /*0ee0*/  @!P1 BRA `(.L_x_16) ;  /* 0x0000000000509947 */ /* 0x000fea0003800000 */
.L_x_20:
[CC--:B------:R-:W-:Y:S01]  /*0ef0*/  LEA.HI R0, R6.reuse, R6.reuse, RZ, 0x1 ;  /* 0x0000000606007211 */ /* 0x0c0fe200078f08ff */
[-C--:B------:R-:W-:Y:S01]  /*0f00*/  IMAD R5, R6, R6.reuse, RZ ;  /* 0x0000000606057224 */ /* 0x080fe200078e02ff */
[----:B------:R-:W-:Y:S02]  /*0f10*/  SHF.R.S32.HI R3, RZ, 0x1f, R6 ;  /* 0x0000001fff037819 */ /* 0x000fe40000011406 */
[----:B------:R-:W-:Y:S01]  /*0f20*/  IADD3 R8, PT, PT, R8, -0x4, RZ ;  /* 0xfffffffc08087810 */ /* 0x000fe20007ffe0ff */
[----:B------:R-:W-:Y:S01]  /*0f30*/  IMAD R5, R5, 0x5, R2 ;  /* 0x0000000505057824 */ /* 0x000fe200078e0202 */
[----:B------:R-:W-:Y:S02]  /*0f40*/  SHF.R.S32.HI R0, RZ, 0x1, R0 ;  /* 0x00000001ff007819 */ /* 0x000fe40000011400 */
[C---:B------:R-:W-:Y:S02]  /*0f50*/  LEA.HI R4, R3.reuse, R6, RZ, 0x2 ;  /* 0x0000000603047211 */ /* 0x040fe400078f10ff */
[----:B------:R-:W-:Y:S01]  /*0f60*/  ISETP.NE.AND P0, PT, R8, RZ, PT ;  /* 0x000000ff0800720c */ /* 0x000fe20003f05270 */
[----:B------:R-:W-:Y:S01]  /*0f70*/  IMAD R0, R0, R0, RZ ;  /* 0x0000000000007224 */ /* 0x000fe200078e02ff */
[----:B------:R-:W-:-:S02]  /*0f80*/  LEA.HI R2, R3, R6, RZ, 0x3 ;  /* 0x0000000603027211 */ /* 0x000fc400078f18ff */
[----:B------:R-:W-:Y:S01]  /*0f90*/  SHF.R.S32.HI R4, RZ, 0x2, R4 ;  /* 0x00000002ff047819 */ /* 0x000fe20000011404 */
[----:B------:R-:W-:Y:S01]  /*0fa0*/  IMAD R0, R0, 0x5, R5 ;  /* 0x0000000500007824 */ /* 0x000fe200078e0205 */
[----:B------:R-:W-:Y:S02]  /*0fb0*/  SHF.R.S32.HI R2, RZ, 0x3, R2 ;  /* 0x00000003ff027819 */ /* 0x000fe40000011402 */
[----:B------:R-:W-:Y:S01]  /*0fc0*/  LEA.HI R6, R3, R6, RZ, 0x4 ;  /* 0x0000000603067211 */ /* 0x000fe200078f20ff */
[----:B------:R-:W-:Y:S02]  /*0fd0*/  IMAD R5, R4, R4, RZ ;  /* 0x0000000404057224 */ /* 0x000fe400078e02ff */
[----:B------:R-:W-:Y:S01]  /*0fe0*/  IMAD R3, R2, R2, RZ ;  /* 0x0000000202037224 */ /* 0x000fe200078e02ff */
[----:B------:R-:W-:Y:S01]  /*0ff0*/  SHF.R.S32.HI R6, RZ, 0x4, R6 ;  /* 0x00000004ff067819 */ /* 0x000fe20000011406 */
[----:B------:R-:W-:-:S04]  /*1000*/  IMAD R0, R5, 0x5, R0 ;  /* 0x0000000505007824 */ /* 0x000fc800078e0200 */
[----:B------:R-:W-:Y:S01]  /*1010*/  IMAD R2, R3, 0x5, R0 ;  /* 0x0000000503027824 */ /* 0x000fe200078e0200 */
[----:B------:R-:W-:Y:S06]  /*1020*/  @P0 BRA `(.L_x_20) ;  /* 0xfffffffc00b00947 */ /* 0x000fec000383ffff */
.L_x_16:
[----:B------:R-:W-:Y:S05]  /*1030*/  BSYNC.RECONVERGENT B0 ;  /* 0x0000000000007941 */ /* 0x000fea0003800200 */
.L_x_15:
[----:B------:R-:W1:Y:S01]  /*1040*/  LDCU.64 UR4, c[0x0][0x388] ;  /* 0x00007100ff0477ac */ /* 0x000e620008000a00 */
[C---:B------:R-:W-:Y:S01]  /*1050*/  LOP3.LUT R0, R6.reuse, 0x7ffffffc, RZ, 0xc0, !PT ;  /* 0x7ffffffc06007812 */ /* 0x040fe200078ec0ff */
[C---:B------:R-:W-:Y:S01]  /*1060*/  IMAD R3, R6.reuse, R6, RZ ;  /* 0x0000000606037224 */ /* 0x040fe200078e02ff */
[----:B------:R-:W-:-:S03]  /*1070*/  LOP3.LUT R22, R6, 0x3, RZ, 0xc0, !PT ;  /* 0x0000000306167812 */ /* 0x000fc600078ec0ff */
[----:B------:R-:W-:Y:S01]  /*1080*/  IMAD.MOV R7, RZ, RZ, -R0 ;  /* 0x000000ffff077224 */ /* 0x000fe200078e0a00 */
[----:B-1----:R-:W-:-:S04]  /*1090*/  UIADD3 UR4, UP0, UPT, UR4, 0x8, URZ ;  /* 0x0000000804047890 */ /* 0x002fc8000ff1e0ff */
[----:B------:R-:W-:Y:S02]  /*10a0*/  UIADD3.X UR5, UPT, UPT, URZ, UR5, URZ, UP0, !UPT ;  /* 0x00000005ff057290 */ /* 0x000fe400087fe4ff */
[----:B0-----:R-:W-:Y:S01]  /*10b0*/  MOV R4, UR4 ;  /* 0x0000000400047c02 */ /* 0x001fe20008000f00 */
[----:B------:R-:W-:-:S03]  /*10c0*/  UMOV UR4, URZ ;  /* 0x000000ff00047c82 */ /* 0x000fc60008000000 */
[----:B------:R-:W-:-:S07]  /*10d0*/  IMAD.U32 R5, RZ, RZ, UR5 ;  /* 0x00000005ff057e24 */ /* 0x000fce000f8e00ff */
.L_x_30:
[----:B------:R-:W-:Y:S01]  /*10e0*/  ISETP.GE.AND P0, PT, R6, 0x1, PT ;  /* 0x000000010600780c */ /* 0x000fe20003f06270 */
[----:B------:R-:W-:-:S12]  /*10f0*/  BSSY.RECONVERGENT B0, `(.L_x_21) ;  /* 0x0000045000007945 */ /* 0x000fd80003800200 */
[----:B012---:R-:W-:Y:S05]  /*1100*/  @!P0 BRA `(.L_x_22) ;  /* 0x00000004000c8947 */ /* 0x007fea0003800000 */
[C---:B------:R-:W-:Y:S02]  /*1110*/  IMAD R12, R3.reuse, UR4, R2 ;  /* 0x00000004030c7c24 */ /* 0x040fe4000f8e0202 */
[----:B------:R-:W-:Y:S02]  /*1120*/  HFMA2 R13, -RZ, RZ, 0, 0 ;  /* 0x00000000ff0d7431 */ /* 0x000fe400000001ff */
[----:B------:R-:W-:-:S07]  /*1130*/  IMAD.IADD R14, R3, 0x1, R12 ;  /* 0x00000001030e7824 */ /* 0x000fce00078e020c */
.L_x_29:
[----:B------:R-:W-:Y:S01]  /*1140*/  ISETP.GE.U32.AND P1, PT, R6, 0x4, PT ;  /* 0x000000040600780c */ /* 0x000fe20003f26070 */
[CC--:B012---:R-:W-:Y:S01]  /*1150*/  IMAD R15, R13.reuse, R6.reuse, R14 ;  /* 0x000000060d0f7224 */ /* 0x0c7fe200078e020e */
[----:B------:R-:W-:Y:S01]  /*1160*/  BSSY.RECONVERGENT B1, `(.L_x_23) ;  /* 0x0000023000017945 */ /* 0x000fe20003800200 */
[C---:B------:R-:W-:Y:S01]  /*1170*/  IMAD R16, R13.reuse, R6, R12 ;  /* 0x000000060d107224 */ /* 0x040fe200078e020c */
[----:B------:R-:W-:Y:S01]  /*1180*/  IADD3 R13, PT, PT, R13, 0x1, RZ ;  /* 0x000000010d0d7810 */ /* 0x000fe20007ffe0ff */
[----:B------:R-:W-:-:S03]  /*1190*/  IMAD.MOV.U32 R10, RZ, RZ, RZ ;  /* 0x000000ffff0a7224 */ /* 0x000fc600078e00ff */
[----:B------:R-:W-:-:S05]  /*11a0*/  ISETP.NE.AND P0, PT, R13, R6, PT ;  /* 0x000000060d00720c */ /* 0x000fca0003f05270 */
[----:B------:R-:W-:Y:S08]  /*11b0*/  @!P1 BRA `(.L_x_24) ;  /* 0x0000000000749947 */ /* 0x000ff00003800000 */
[----:B------:R-:W-:Y:S01]  /*11c0*/  BSSY.RECONVERGENT B2, `(.L_x_25) ;  /* 0x000001b000027945 */ /* 0x000fe20003800200 */
[----:B------:R-:W-:Y:S01]  /*11d0*/  MOV R19, R16 ;  /* 0x0000001000137202 */ /* 0x000fe20000000f00 */
[----:B------:R-:W-:Y:S01]  /*11e0*/  IMAD.MOV.U32 R17, RZ, RZ, R15 ;  /* 0x000000ffff117224 */ /* 0x000fe200078e000f */
[----:B------:R-:W-:-:S07]  /*11f0*/  MOV R18, R7 ;  /* 0x0000000700127202 */ /* 0x000fce0000000f00 */
.L_x_26:
[----:B------:R-:W-:-:S04]  /*1200*/  IMAD.WIDE R8, R17, 0x4, R4 ;  /* 0x0000000411087825 */ /* 0x000fc800078e0204 */
[----:B0-----:R-:W-:Y:S01]  /*1210*/  IMAD.WIDE R10, R19, 0x4, R4 ;  /* 0x00000004130a7825 */ /* 0x001fe200078e0204 */
[----:B------:R-:W2:Y:S04]  /*1220*/  LDG.E R20, desc[UR10][R8.64+-0x8] ;  /* 0xfffff80a08147981 */ /* 0x000ea8000c1e1900 */
[----:B------:R-:W2:Y:S04]  /*1230*/  LDG.E R21, desc[UR10][R10.64+-0x8] ;  /* 0xfffff80a0a157981 */ /* 0x000ea8000c1e1900 */
[----:B------:R-:W3:Y:S04]  /*1240*/  LDG.E R23, desc[UR10][R10.64+-0x4] ;  /* 0xfffffc0a0a177981 */ /* 0x000ee8000c1e1900 */
[----:B------:R-:W4:Y:S04]  /*1250*/  LDG.E R25, desc[UR10][R10.64] ;  /* 0x0000000a0a197981 */ /* 0x000f28000c1e1900 */
[----:B------:R-:W5:Y:S01]  /*1260*/  LDG.E R27, desc[UR10][R10.64+0x4] ;  /* 0x0000040a0a1b7981 */ /* 0x000f62000c1e1900 */
[----:B--2---:R-:W-:-:S05]  /*1270*/  FADD R21, -R20, R21 ;  /* 0x0000001514157221 */ /* 0x004fca0000000100 */
[----:B------:R0:W-:Y:S04]  /*1280*/  STG.E desc[UR10][R10.64+-0x8], R21 ;  /* 0xfffff8150a007986 */ /* 0x0001e8000c10190a */
[----:B------:R-:W3:Y:S02]  /*1290*/  LDG.E R20, desc[UR10][R8.64+-0x4] ;  /* 0xfffffc0a08147981 */ /* 0x000ee4000c1e1900 */
[----:B---3--:R-:W-:-:S05]  /*12a0*/  FADD R23, -R20, R23 ;  /* 0x0000001714177221 */ /* 0x008fca0000000100 */
[----:B------:R0:W-:Y:S04]  /*12b0*/  STG.E desc[UR10][R10.64+-0x4], R23 ;  /* 0xfffffc170a007986 */ /* 0x0001e8000c10190a */
[----:B------:R-:W4:Y:S02]  /*12c0*/  LDG.E R20, desc[UR10][R8.64] ;  /* 0x0000000a08147981 */ /* 0x000f24000c1e1900 */
[----:B----4-:R-:W-:-:S05]  /*12d0*/  FADD R25, -R20, R25 ;  /* 0x0000001914197221 */ /* 0x010fca0000000100 */
[----:B------:R0:W-:Y:S04]  /*12e0*/  STG.E desc[UR10][R10.64], R25 ;  /* 0x000000190a007986 */ /* 0x0001e8000c10190a */
[----:B------:R-:W5:Y:S01]  /*12f0*/  LDG.E R20, desc[UR10][R8.64+0x4] ;  /* 0x0000040a08147981 */ /* 0x000f62000c1e1900 */
[----:B------:R-:W-:-:S05]  /*1300*/  VIADD R18, R18, 0x4 ;  /* 0x0000000412127836 */ /* 0x000fca0000000000 */
[----:B------:R-:W-:Y:S01]  /*1310*/  ISETP.NE.AND P1, PT, R18, RZ, PT ;  /* 0x000000ff1200720c */ /* 0x000fe20003f25270 */
[----:B------:R-:W-:Y:S01]  /*1320*/  VIADD R19, R19, 0x4 ;  /* 0x0000000413137836 */ /* 0x000fe20000000000 */
[----:B------:R-:W-:Y:S01]  /*1330*/  IADD3 R17, PT, PT, R17, 0x4, RZ ;  /* 0x0000000411117810 */ /* 0x000fe20007ffe0ff */
[----:B-----5:R-:W-:-:S05]  /*1340*/  FADD R27, -R20, R27 ;  /* 0x0000001b141b7221 */ /* 0x020fca0000000100 */
[----:B------:R0:W-:Y:S05]  /*1350*/  STG.E desc[UR10][R10.64+0x4], R27 ;  /* 0x0000041b0a007986 */ /* 0x0001ea000c10190a */
[----:B------:R-:W-:Y:S05]  /*1360*/  @P1 BRA `(.L_x_26) ;  /* 0xfffffffc00a41947 */ /* 0x000fea000383ffff */
[----:B------:R-:W-:Y:S05]  /*1370*/  BSYNC.RECONVERGENT B2 ;  /* 0x0000000000027941 */ /* 0x000fea0003800200 */
.L_x_25:
[----:B0-----:R-:W-:-:S07]  /*1380*/  MOV R10, R0 ;  /* 0x00000000000a7202 */ /* 0x001fce0000000f00 */
.L_x_24:
[----:B------:R-:W-:Y:S05]  /*1390*/  BSYNC.RECONVERGENT B1 ;  /* 0x0000000000017941 */ /* 0x000fea0003800200 */
.L_x_23:
[----:B------:R-:W-:Y:S01]  /*13a0*/  ISETP.NE.AND P1, PT, R22, RZ, PT ;  /* 0x000000ff1600720c */ /* 0x000fe20003f25270 */
[----:B------:R-:W-:-:S12]  /*13b0*/  BSSY.RECONVERGENT B1, `(.L_x_27) ;  /* 0x0000017000017945 */ /* 0x000fd80003800200 */
[----:B------:R-:W-:Y:S05]  /*13c0*/  @!P1 BRA `(.L_x_28) ;  /* 0x0000000000549947 */ /* 0x000fea0003800000 */
[----:B------:R-:W0:Y:S01]  /*13d0*/  LDC.64 R8, c[0x0][0x388] ;  /* 0x0000e200ff087b82 */ /* 0x000e220000000a00 */
[----:B------:R-:W-:Y:S01]  /*13e0*/  IMAD.IADD R11, R15, 0x1, R10 ;  /* 0x000000010f0b7824 */ /* 0x000fe200078e020a */
[----:B------:R-:W-:-:S03]  /*13f0*/  IADD3 R15, PT, PT, R16, R10, RZ ;  /* 0x0000000a100f7210 */ /* 0x000fc60007ffe0ff */
[----:B0-----:R-:W-:-:S04]  /*1400*/  IMAD.WIDE R10, R11, 0x4, R8 ;  /* 0x000000040b0a7825 */ /* 0x001fc800078e0208 */
[----:B------:R-:W-:Y:S02]  /*1410*/  IMAD.WIDE R8, R15, 0x4, R8 ;  /* 0x000000040f087825 */ /* 0x000fe400078e0208 */
[----:B------:R-:W2:Y:S04]  /*1420*/  LDG.E R15, desc[UR10][R10.64] ;  /* 0x0000000a0a0f7981 */ /* 0x000ea8000c1e1900 */
[----:B------:R-:W2:Y:S01]  /*1430*/  LDG.E R16, desc[UR10][R8.64] ;  /* 0x0000000a08107981 */ /* 0x000ea2000c1e1900 */
[----:B------:R-:W-:Y:S01]  /*1440*/  ISETP.NE.AND P1, PT, R22, 0x1, PT ;  /* 0x000000011600780c */ /* 0x000fe20003f25270 */
[----:B--2---:R-:W-:-:S05]  /*1450*/  FADD R15, -R15, R16 ;  /* 0x000000100f0f7221 */ /* 0x004fca0000000100 */
[----:B------:R0:W-:Y:S07]  /*1460*/  STG.E desc[UR10][R8.64], R15 ;  /* 0x0000000f08007986 */ /* 0x0001ee000c10190a */
[----:B------:R-:W-:Y:S05]  /*1470*/  @!P1 BRA `(.L_x_28) ;  /* 0x0000000000289947 */ /* 0x000fea0003800000 */
[----:B0-----:R-:W2:Y:S04]  /*1480*/  LDG.E R15, desc[UR10][R10.64+0x4] ;  /* 0x0000040a0a0f7981 */ /* 0x001ea8000c1e1900 */
[----:B------:R-:W2:Y:S01]  /*1490*/  LDG.E R16, desc[UR10][R8.64+0x4] ;  /* 0x0000040a08107981 */ /* 0x000ea2000c1e1900 */
[----:B------:R-:W-:Y:S01]  /*14a0*/  ISETP.NE.AND P1, PT, R22, 0x2, PT ;  /* 0x000000021600780c */ /* 0x000fe20003f25270 */
[----:B--2---:R-:W-:-:S05]  /*14b0*/  FADD R15, -R15, R16 ;  /* 0x000000100f0f7221 */ /* 0x004fca0000000100 */
[----:B------:R1:W-:Y:S07]  /*14c0*/  STG.E desc[UR10][R8.64+0x4], R15 ;  /* 0x0000040f08007986 */ /* 0x0003ee000c10190a */
[----:B------:R-:W-:Y:S05]  /*14d0*/  @!P1 BRA `(.L_x_28) ;  /* 0x0000000000109947 */ /* 0x000fea0003800000 */
[----:B------:R-:W2:Y:S04]  /*14e0*/  LDG.E R10, desc[UR10][R10.64+0x8] ;  /* 0x0000080a0a0a7981 */ /* 0x000ea8000c1e1900 */
[----:B-1----:R-:W2:Y:S02]  /*14f0*/  LDG.E R15, desc[UR10][R8.64+0x8] ;  /* 0x0000080a080f7981 */ /* 0x002ea4000c1e1900 */
[----:B--2---:R-:W-:-:S05]  /*1500*/  FADD R15, -R10, R15 ;  /* 0x0000000f0a0f7221 */ /* 0x004fca0000000100 */
[----:B------:R2:W-:Y:S02]  /*1510*/  STG.E desc[UR10][R8.64+0x8], R15 ;  /* 0x0000080f08007986 */ /* 0x0005e4000c10190a */
.L_x_28:
[----:B------:R-:W-:Y:S05]  /*1520*/  BSYNC.RECONVERGENT B1 ;  /* 0x0000000000017941 */ /* 0x000fea0003800200 */
.L_x_27:
[----:B------:R-:W-:Y:S05]  /*1530*/  @P0 BRA `(.L_x_29) ;  /* 0xfffffffc00000947 */ /* 0x000fea000383ffff */
.L_x_22:
[----:B------:R-:W-:Y:S05]  /*1540*/  BSYNC.RECONVERGENT B0 ;  /* 0x0000000000007941 */ /* 0x000fea0003800200 */
.L_x_21:
[----:B------:R-:W-:-:S04]  /*1550*/  UIADD3 UR4, UPT, UPT, UR4, 0x1, URZ ;  /* 0x0000000104047890 */ /* 0x000fc8000fffe0ff */
[----:B------:R-:W-:-:S09]  /*1560*/  UISETP.NE.AND UP0, UPT, UR4, 0x4, UPT ;  /* 0x000000040400788c */ /* 0x000fd2000bf05270 */
[----:B------:R-:W-:Y:S05]  /*1570*/  BRA.U UP0, `(.L_x_30) ;  /* 0xfffffff900d87547 */ /* 0x000fea000b83ffff */
[----:B------:R-:W-:Y:S06]  /*1580*/  BAR.SYNC.DEFER_BLOCKING 0x0 ;  /* 0x0000000000007b1d */ /* 0x000fec0000010000 */
[----:B------:R-:W-:Y:S05]  /*1590*/  EXIT ;  /* 0x000000000000794d */ /* 0x000fea0003800000 */
        .weak           $__internal_0_$__cuda_sm3x_div_rn_noftz_f32_slowpath
        .type           $__internal_0_$__cuda_sm3x_div_rn_noftz_f32_slowpath,@function
        .size           $__internal_0_$__cuda_sm3x_div_rn_noftz_f32_slowpath,(.L_x_44 - $__internal_0_$__cuda_sm3x_div_rn_noftz_f32_slowpath)
$__internal_0_$__cuda_sm3x_div_rn_noftz_f32_slowpath:
[----:B------:R-:W-:Y:S01]  /*15a0*/  SHF.R.U32.HI R14, RZ, 0x17, R3 ;  /* 0x00000017ff0e7819 */ /* 0x000fe20000011603 */
[----:B------:R-:W-:Y:S01]  /*15b0*/  BSSY.RECONVERGENT B1, `(.L_x_31) ;  /* 0x0000062000017945 */ /* 0x000fe20003800200 */
[----:B------:R-:W-:Y:S02]  /*15c0*/  SHF.R.U32.HI R15, RZ, 0x17, R0 ;  /* 0x00000017ff0f7819 */ /* 0x000fe40000011600 */
[----:B------:R-:W-:Y:S02]  /*15d0*/  LOP3.LUT R14, R14, 0xff, RZ, 0xc0, !PT ;  /* 0x000000ff0e0e7812 */ /* 0x000fe400078ec0ff */
[----:B------:R-:W-:-:S03]  /*15e0*/  LOP3.LUT R19, R15, 0xff, RZ, 0xc0, !PT ;  /* 0x000000ff0f137812 */ /* 0x000fc600078ec0ff */
[----:B------:R-:W-:Y:S01]  /*15f0*/  VIADD R17, R14, 0xffffffff ;  /* 0xffffffff0e117836 */ /* 0x000fe20000000000 */
[----:B------:R-:W-:-:S04]  /*1600*/  IADD3 R16, PT, PT, R19, -0x1, RZ ;  /* 0xffffffff13107810 */ /* 0x000fc80007ffe0ff */
[----:B------:R-:W-:-:S04]  /*1610*/  ISETP.GT.U32.AND P0, PT, R17, 0xfd, PT ;  /* 0x000000fd1100780c */ /* 0x000fc80003f04070 */
[----:B------:R-:W-:-:S13]  /*1620*/  ISETP.GT.U32.OR P0, PT, R16, 0xfd, P0 ;  /* 0x000000fd1000780c */ /* 0x000fda0000704470 */
[----:B------:R-:W-:Y:S01]  /*1630*/  @!P0 IMAD.MOV.U32 R15, RZ, RZ, RZ ;  /* 0x000000ffff0f8224 */ /* 0x000fe200078e00ff */
[----:B------:R-:W-:Y:S06]  /*1640*/  @!P0 BRA `(.L_x_32) ;  /* 0x00000000005c8947 */ /* 0x000fec0003800000 */
[----:B------:R-:W-:Y:S02]  /*1650*/  FSETP.GTU.FTZ.AND P0, PT, |R0|, +INF , PT ;  /* 0x7f8000000000780b */ /* 0x000fe40003f1c200 */
[----:B------:R-:W-:-:S04]  /*1660*/  FSETP.GTU.FTZ.AND P1, PT, |R3|, +INF , PT ;  /* 0x7f8000000300780b */ /* 0x000fc80003f3c200 */
[----:B------:R-:W-:-:S13]  /*1670*/  PLOP3.LUT P0, PT, P0, P1, PT, 0xf8, 0x8f ;  /* 0x00000000008f781c */ /* 0x000fda0000703f70 */
[----:B------:R-:W-:Y:S05]  /*1680*/  @P0 BRA `(.L_x_33) ;  /* 0x00000004004c0947 */ /* 0x000fea0003800000 */
[----:B------:R-:W-:-:S13]  /*1690*/  LOP3.LUT P0, RZ, R3, 0x7fffffff, R0, 0xc8, !PT ;  /* 0x7fffffff03ff7812 */ /* 0x000fda000780c800 */
[----:B------:R-:W-:Y:S05]  /*16a0*/  @!P0 BRA `(.L_x_34) ;  /* 0x00000004003c8947 */ /* 0x000fea0003800000 */
[C---:B------:R-:W-:Y:S02]  /*16b0*/  FSETP.NEU.FTZ.AND P2, PT, |R0|.reuse, +INF , PT ;  /* 0x7f8000000000780b */ /* 0x040fe40003f5d200 */
[----:B------:R-:W-:Y:S02]  /*16c0*/  FSETP.NEU.FTZ.AND P1, PT, |R3|, +INF , PT ;  /* 0x7f8000000300780b */ /* 0x000fe40003f3d200 */
[----:B------:R-:W-:-:S11]  /*16d0*/  FSETP.NEU.FTZ.AND P0, PT, |R0|, +INF , PT ;  /* 0x7f8000000000780b */ /* 0x000fd60003f1d200 */
[----:B------:R-:W-:Y:S05]  /*16e0*/  @!P1 BRA !P2, `(.L_x_34) ;  /* 0x00000004002c9947 */ /* 0x000fea0005000000 */
[----:B------:R-:W-:-:S04]  /*16f0*/  LOP3.LUT P2, RZ, R0, 0x7fffffff, RZ, 0xc0, !PT ;  /* 0x7fffffff00ff7812 */ /* 0x000fc8000784c0ff */
[----:B------:R-:W-:-:S13]  /*1700*/  PLOP3.LUT P1, PT, P1, P2, PT, 0x2f, 0xf2 ;  /* 0x0000000000f2781c */ /* 0x000fda0000f24577 */
[----:B------:R-:W-:Y:S05]  /*1710*/  @P1 BRA `(.L_x_35) ;  /* 0x0000000400181947 */ /* 0x000fea0003800000 */
[----:B------:R-:W-:-:S04]  /*1720*/  LOP3.LUT P1, RZ, R3, 0x7fffffff, RZ, 0xc0, !PT ;  /* 0x7fffffff03ff7812 */ /* 0x000fc8000782c0ff */
[----:B------:R-:W-:-:S13]  /*1730*/  PLOP3.LUT P0, PT, P0, P1, PT, 0x2f, 0xf2 ;  /* 0x0000000000f2781c */ /* 0x000fda0000702577 */
[----:B------:R-:W-:Y:S05]  /*1740*/  @P0 BRA `(.L_x_36) ;  /* 0x0000000400000947 */ /* 0x000fea0003800000 */
[----:B------:R-:W-:Y:S02]  /*1750*/  ISETP.GE.AND P0, PT, R16, RZ, PT ;  /* 0x000000ff1000720c */ /* 0x000fe40003f06270 */
[----:B------:R-:W-:-:S11]  /*1760*/  ISETP.GE.AND P1, PT, R17, RZ, PT ;  /* 0x000000ff1100720c */ /* 0x000fd60003f26270 */
[----:B------:R-:W-:Y:S01]  /*1770*/  @P0 MOV R15, RZ ;  /* 0x000000ff000f0202 */ /* 0x000fe20000000f00 */
[----:B------:R-:W-:Y:S02]  /*1780*/  @!P0 IMAD.MOV.U32 R15, RZ, RZ, -0x40 ;  /* 0xffffffc0ff0f8424 */ /* 0x000fe400078e00ff */
[----:B------:R-:W-:Y:S01]  /*1790*/  @!P0 FFMA R0, R0, 1.84467440737095516160e+19, RZ ;  /* 0x5f80000000008823 */ /* 0x000fe200000000ff */
[----:B------:R-:W-:Y:S02]  /*17a0*/  @!P1 FFMA R3, R3, 1.84467440737095516160e+19, RZ ;  /* 0x5f80000003039823 */ /* 0x000fe400000000ff */
[----:B------:R-:W-:-:S07]  /*17b0*/  @!P1 IADD3 R15, PT, PT, R15, 0x40, RZ ;  /* 0x000000400f0f9810 */ /* 0x000fce0007ffe0ff */
.L_x_32:
[----:B------:R-:W-:Y:S01]  /*17c0*/  LEA R16, R14, 0xc0800000, 0x17 ;  /* 0xc08000000e107811 */ /* 0x000fe200078eb8ff */
[----:B------:R-:W-:Y:S01]  /*17d0*/  BSSY.RECONVERGENT B2, `(.L_x_37) ;  /* 0x0000036000027945 */ /* 0x000fe20003800200 */
[----:B------:R-:W-:-:S03]  /*17e0*/  IADD3 R19, PT, PT, R19, -0x7f, RZ ;  /* 0xffffff8113137810 */ /* 0x000fc60007ffe0ff */
[----:B------:R-:W-:Y:S02]  /*17f0*/  IMAD.IADD R18, R3, 0x1, -R16 ;  /* 0x0000000103127824 */ /* 0x000fe400078e0a10 */
[C---:B------:R-:W-:Y:S02]  /*1800*/  IMAD R0, R19.reuse, -0x800000, R0 ;  /* 0xff80000013007824 */ /* 0x040fe400078e0200 */
[----:B------:R0:W1:Y:S01]  /*1810*/  MUFU.RCP R3, R18 ;  /* 0x0000001200037308 */ /* 0x0000620000001000 */
[----:B------:R-:W-:Y:S01]  /*1820*/  FADD.FTZ R17, -R18, -RZ ;  /* 0x800000ff12117221 */ /* 0x000fe20000010100 */
[----:B0-----:R-:W-:-:S05]  /*1830*/  IADD3 R18, PT, PT, R19, 0x7f, -R14 ;  /* 0x0000007f13127810 */ /* 0x001fca0007ffe80e */
[----:B------:R-:W-:Y:S02]  /*1840*/  IMAD.IADD R15, R18, 0x1, R15 ;  /* 0x00000001120f7824 */ /* 0x000fe400078e020f */
[----:B-1----:R-:W-:-:S04]  /*1850*/  FFMA R16, R3, R17, 1 ;  /* 0x3f80000003107423 */ /* 0x002fc80000000011 */
[----:B------:R-:W-:-:S04]  /*1860*/  FFMA R3, R3, R16, R3 ;  /* 0x0000001003037223 */ /* 0x000fc80000000003 */
[----:B------:R-:W-:-:S04]  /*1870*/  FFMA R16, R0, R3, RZ ;  /* 0x0000000300107223 */ /* 0x000fc800000000ff */
[----:B------:R-:W-:-:S04]  /*1880*/  FFMA R20, R17, R16, R0 ;  /* 0x0000001011147223 */ /* 0x000fc80000000000 */
[----:B------:R-:W-:-:S04]  /*1890*/  FFMA R16, R3, R20, R16 ;  /* 0x0000001403107223 */ /* 0x000fc80000000010 */
[----:B------:R-:W-:-:S04]  /*18a0*/  FFMA R17, R17, R16, R0 ;  /* 0x0000001011117223 */ /* 0x000fc80000000000 */
[----:B------:R-:W-:-:S05]  /*18b0*/  FFMA R0, R3, R17, R16 ;  /* 0x0000001103007223 */ /* 0x000fca0000000010 */
[----:B------:R-:W-:-:S04]  /*18c0*/  SHF.R.U32.HI R14, RZ, 0x17, R0 ;  /* 0x00000017ff0e7819 */ /* 0x000fc80000011600 */
[----:B------:R-:W-:-:S04]  /*18d0*/  LOP3.LUT R14, R14, 0xff, RZ, 0xc0, !PT ;  /* 0x000000ff0e0e7812 */ /* 0x000fc800078ec0ff */
[----:B------:R-:W-:-:S05]  /*18e0*/  IADD3 R18, PT, PT, R14, R15, RZ ;  /* 0x0000000f0e127210 */ /* 0x000fca0007ffe0ff */
[----:B------:R-:W-:-:S05]  /*18f0*/  VIADD R14, R18, 0xffffffff ;  /* 0xffffffff120e7836 */ /* 0x000fca0000000000 */
[----:B------:R-:W-:-:S13]  /*1900*/  ISETP.GE.U32.AND P0, PT, R14, 0xfe, PT ;  /* 0x000000fe0e00780c */ /* 0x000fda0003f06070 */
[----:B------:R-:W-:Y:S05]  /*1910*/  @!P0 BRA `(.L_x_38) ;  /* 0x0000000000808947 */ /* 0x000fea0003800000 */
[----:B------:R-:W-:-:S13]  /*1920*/  ISETP.GT.AND P0, PT, R18, 0xfe, PT ;  /* 0x000000fe1200780c */ /* 0x000fda0003f04270 */
[----:B------:R-:W-:Y:S05]  /*1930*/  @P0 BRA `(.L_x_39) ;  /* 0x00000000006c0947 */ /* 0x000fea0003800000 */
[----:B------:R-:W-:-:S13]  /*1940*/  ISETP.GE.AND P0, PT, R18, 0x1, PT ;  /* 0x000000011200780c */ /* 0x000fda0003f06270 */
[----:B------:R-:W-:Y:S05]  /*1950*/  @P0 BRA `(.L_x_40) ;  /* 0x0000000000740947 */ /* 0x000fea0003800000 */
[----:B------:R-:W-:Y:S02]  /*1960*/  ISETP.GE.AND P0, PT, R18, -0x18, PT ;  /* 0xffffffe81200780c */ /* 0x000fe40003f06270 */
[----:B------:R-:W-:-:S11]  /*1970*/  LOP3.LUT R0, R0, 0x80000000, RZ, 0xc0, !PT ;  /* 0x8000000000007812 */ /* 0x000fd600078ec0ff */
[----:B------:R-:W-:Y:S05]  /*1980*/  @!P0 BRA `(.L_x_40) ;  /* 0x0000000000688947 */ /* 0x000fea0003800000 */
[CCC-:B------:R-:W-:Y:S01]  /*1990*/  FFMA.RZ R14, R3.reuse, R17.reuse, R16.reuse ;  /* 0x00000011030e7223 */ /* 0x1c0fe2000000c010 */
[C---:B------:R-:W-:Y:S02]  /*19a0*/  ISETP.NE.AND P2, PT, R18.reuse, RZ, PT ;  /* 0x000000ff1200720c */ /* 0x040fe40003f45270 */
[----:B------:R-:W-:Y:S02]  /*19b0*/  ISETP.NE.AND P1, PT, R18, RZ, PT ;  /* 0x000000ff1200720c */ /* 0x000fe40003f25270 */
[----:B------:R-:W-:Y:S01]  /*19c0*/  LOP3.LUT R15, R14, 0x7fffff, RZ, 0xc0, !PT ;  /* 0x007fffff0e0f7812 */ /* 0x000fe200078ec0ff */
[CCC-:B------:R-:W-:Y:S01]  /*19d0*/  FFMA.RP R14, R3.reuse, R17.reuse, R16.reuse ;  /* 0x00000011030e7223 */ /* 0x1c0fe20000008010 */
[----:B------:R-:W-:Y:S01]  /*19e0*/  FFMA.RM R3, R3, R17, R16 ;  /* 0x0000001103037223 */ /* 0x000fe20000004010 */
[----:B------:R-:W-:Y:S01]  /*19f0*/  IADD3 R16, PT, PT, R18, 0x20, RZ ;  /* 0x0000002012107810 */ /* 0x000fe20007ffe0ff */
[----:B------:R-:W-:Y:S01]  /*1a00*/  IMAD.MOV R17, RZ, RZ, -R18 ;  /* 0x000000ffff117224 */ /* 0x000fe200078e0a12 */
[----:B------:R-:W-:-:S02]  /*1a10*/  LOP3.LUT R15, R15, 0x800000, RZ, 0xfc, !PT ;  /* 0x008000000f0f7812 */ /* 0x000fc400078efcff */
[----:B------:R-:W-:Y:S02]  /*1a20*/  FSETP.NEU.FTZ.AND P0, PT, R14, R3, PT ;  /* 0x000000030e00720b */ /* 0x000fe40003f1d000 */
[----:B------:R-:W-:Y:S02]  /*1a30*/  SHF.L.U32 R16, R15, R16, RZ ;  /* 0x000000100f107219 */ /* 0x000fe400000006ff */
[----:B------:R-:W-:Y:S02]  /*1a40*/  SEL R14, R17, RZ, P2 ;  /* 0x000000ff110e7207 */ /* 0x000fe40001000000 */
[----:B------:R-:W-:Y:S02]  /*1a50*/  ISETP.NE.AND P1, PT, R16, RZ, P1 ;  /* 0x000000ff1000720c */ /* 0x000fe40000f25270 */
[----:B------:R-:W-:Y:S02]  /*1a60*/  SHF.R.U32.HI R14, RZ, R14, R15 ;  /* 0x0000000eff0e7219 */ /* 0x000fe4000001160f */
[----:B------:R-:W-:-:S02]  /*1a70*/  PLOP3.LUT P0, PT, P0, P1, PT, 0xf8, 0x8f ;  /* 0x00000000008f781c */ /* 0x000fc40000703f70 */
[----:B------:R-:W-:Y:S02]  /*1a80*/  SHF.R.U32.HI R16, RZ, 0x1, R14 ;  /* 0x00000001ff107819 */ /* 0x000fe4000001160e */
[----:B------:R-:W-:-:S04]  /*1a90*/  SEL R3, RZ, 0x1, !P0 ;  /* 0x00000001ff037807 */ /* 0x000fc80004000000 */
[----:B------:R-:W-:-:S04]  /*1aa0*/  LOP3.LUT R3, R3, 0x1, R16, 0xf8, !PT ;  /* 0x0000000103037812 */ /* 0x000fc800078ef810 */
[----:B------:R-:W-:-:S04]  /*1ab0*/  LOP3.LUT R3, R3, R14, RZ, 0xc0, !PT ;  /* 0x0000000e03037212 */ /* 0x000fc800078ec0ff */
[----:B------:R-:W-:-:S04]  /*1ac0*/  IADD3 R3, PT, PT, R16, R3, RZ ;  /* 0x0000000310037210 */ /* 0x000fc80007ffe0ff */
[----:B------:R-:W-:Y:S01]  /*1ad0*/  LOP3.LUT R0, R3, R0, RZ, 0xfc, !PT ;  /* 0x0000000003007212 */ /* 0x000fe200078efcff */
[----:B------:R-:W-:Y:S06]  /*1ae0*/  BRA `(.L_x_40) ;  /* 0x0000000000107947 */ /* 0x000fec0003800000 */
.L_x_39:
[----:B------:R-:W-:-:S04]  /*1af0*/  LOP3.LUT R0, R0, 0x80000000, RZ, 0xc0, !PT ;  /* 0x8000000000007812 */ /* 0x000fc800078ec0ff */
[----:B------:R-:W-:Y:S01]  /*1b00*/  LOP3.LUT R0, R0, 0x7f800000, RZ, 0xfc, !PT ;  /* 0x7f80000000007812 */ /* 0x000fe200078efcff */
[----:B------:R-:W-:Y:S06]  /*1b10*/  BRA `(.L_x_40) ;  /* 0x0000000000047947 */ /* 0x000fec0003800000 */
.L_x_38:
[----:B------:R-:W-:-:S07]  /*1b20*/  IMAD R0, R15, 0x800000, R0 ;  /* 0x008000000f007824 */ /* 0x000fce00078e0200 */
.L_x_40:
[----:B------:R-:W-:Y:S05]  /*1b30*/  BSYNC.RECONVERGENT B2 ;  /* 0x0000000000027941 */ /* 0x000fea0003800200 */
.L_x_37:
[----:B------:R-:W-:Y:S05]  /*1b40*/  BRA `(.L_x_41) ;  /* 0x0000000000207947 */ /* 0x000fea0003800000 */
.L_x_36:
[----:B------:R-:W-:-:S04]  /*1b50*/  LOP3.LUT R0, R3, 0x80000000, R0, 0x48, !PT ;  /* 0x8000000003007812 */ /* 0x000fc800078e4800 */
[----:B------:R-:W-:Y:S01]  /*1b60*/  LOP3.LUT R0, R0, 0x7f800000, RZ, 0xfc, !PT ;  /* 0x7f80000000007812 */ /* 0x000fe200078efcff */
[----:B------:R-:W-:Y:S06]  /*1b70*/  BRA `(.L_x_41) ;  /* 0x0000000000147947 */ /* 0x000fec0003800000 */
.L_x_35:
[----:B------:R-:W-:Y:S01]  /*1b80*/  LOP3.LUT R0, R3, 0x80000000, R0, 0x48, !PT ;  /* 0x8000000003007812 */ /* 0x000fe200078e4800 */
[----:B------:R-:W-:Y:S06]  /*1b90*/  BRA `(.L_x_41) ;  /* 0x00000000000c7947 */ /* 0x000fec0003800000 */
.L_x_34:
[----:B------:R-:W0:Y:S01]  /*1ba0*/  MUFU.RSQ R0, -QNAN ;  /* 0xffc0000000007908 */ /* 0x000e220000001400 */
[----:B------:R-:W-:Y:S05]  /*1bb0*/  BRA `(.L_x_41) ;  /* 0x0000000000047947 */ /* 0x000fea0003800000 */
.L_x_33:
[----:B------:R-:W-:-:S07]  /*1bc0*/  FADD.FTZ R0, R0, R3 ;  /* 0x0000000300007221 */ /* 0x000fce0000010000 */
.L_x_41:
[----:B------:R-:W-:Y:S05]  /*1bd0*/  BSYNC.RECONVERGENT B1 ;  /* 0x0000000000017941 */ /* 0x000fea0003800200 */
.L_x_31:
[----:B------:R-:W-:Y:S01]  /*1be0*/  MOV R14, R12 ;  /* 0x0000000c000e7202 */ /* 0x000fe20000000f00 */
[----:B------:R-:W-:-:S04]  /*1bf0*/  IMAD.MOV.U32 R15, RZ, RZ, 0x0 ;  /* 0x00000000ff0f7424 */ /* 0x000fc800078e00ff */
[----:B0-----:R-:W-:Y:S05]  /*1c00*/  RET.REL.NODEC R14 `(_Z25gauss_de_pyramid_generateiPf) ;  /* 0xffffffe00efc7950 */ /* 0x001fea0003c3ffff */
.L_x_42:
[----:B------:R-:W-:-:S00]  /*1c10*/  BRA `(.L_x_42) ;  /* 0xfffffffc00fc7947 */ /* 0x000fc0000383ffff */
[----:B------:R-:W-:-:S00]  /*1c20*/  NOP ;  /* 0x0000000000007918 */ /* 0x000fc00000000000 */
        /* <DEDUP_REMOVED lines=13> */
.L_x_44:


//--------------------- .text._Z27gauss_de_pyramid_initializeiPf --------------------------
	.section	.text._Z27gauss_de_pyramid_initializeiPf,"ax",@progbits
	.align	128
        .global         _Z27gauss_de_pyramid_initializeiPf
        .type           _Z27gauss_de_pyramid_initializeiPf,@function
        .size           _Z27gauss_de_pyramid_initializeiPf,(.L_x_46 - _Z27gauss_de_pyramid_initializeiPf)
        .other          _Z27gauss_de_pyramid_initializeiPf,@"STO_CUDA_ENTRY STV_DEFAULT"
_Z27gauss_de_pyramid_initializeiPf:
.text._Z27gauss_de_pyramid_initializeiPf:
        /* <DEDUP_REMOVED lines=8> */
[----:B------:R-:W0:Y:S02]  /*0080*/  LDC R0, c[0x0][0x368] ;  /* 0x0000da00ff007b82 */ /* 0x000e240000000800 */
[----:B0-----:R-:W-:-:S04]  /*0090*/  IMAD R0, R0, UR4, R3 ;  /* 0x0000000400007c24 */ /* 0x001fc8000f8e0203 */
[----:B--2---:R-:W-:-:S04]  /*00a0*/  IMAD R0, R0, UR6, R5 ;  /* 0x0000000600007c24 */ /* 0x004fc8000f8e0205 */
[----:B-1----:R-:W-:-:S05]  /*00b0*/  IMAD R5, R0, UR5, R7 ;  /* 0x0000000500057c24 */ /* 0x002fca000f8e0207 */
[----:B---3--:R-:W-:-:S13]  /*00c0*/  ISETP.GE.AND P0, PT, R5, UR7, PT ;  /* 0x0000000705007c0c */ /* 0x008fda000bf06270 */
[----:B------:R-:W-:Y:S05]  /*00d0*/  @P0 EXIT ;  /* 0x000000000000094d */ /* 0x000fea0003800000 */
[----:B------:R-:W0:Y:S01]  /*00e0*/  LDC.64 R2, c[0x0][0x388] ;  /* 0x0000e200ff027b82 */ /* 0x000e220000000a00 */
[----:B------:R-:W1:Y:S01]  /*00f0*/  LDCU.64 UR4, c[0x0][0x358] ;  /* 0x00006b00ff0477ac */ /* 0x000e620008000a00 */
[----:B------:R-:W-:Y:S02]  /*0100*/  HFMA2 R7, -RZ, RZ, 1.875, 0 ;  /* 0x3f800000ff077431 */ /* 0x000fe400000001ff */
[----:B0-----:R-:W-:-:S05]  /*0110*/  IMAD.WIDE R2, R5, 0x4, R2 ;  /* 0x0000000405027825 */ /* 0x001fca00078e0202 */
[----:B-1----:R-:W-:Y:S01]  /*0120*/  STG.E desc[UR4][R2.64], R7 ;  /* 0x0000000702007986 */ /* 0x002fe2000c101904 */
[----:B------:R-:W-:Y:S05]  /*0130*/  EXIT ;  /* 0x000000000000794d */ /* 0x000fea0003800000 */
.L_x_43:
        /* <DEDUP_REMOVED lines=12> */
.L_x_46:


//--------------------- .nv.shared.reserved.0     --------------------------
	.section	.nv.shared.reserved.0,"aw",@nobits
	.weak		__nv_reservedSMEM_offset_0_alias
	.size		__nv_reservedSMEM_offset_0_alias, 0, 64
	.other		__nv_reservedSMEM_offset_0_alias,@"STO_CUDA_RESERVED_SHARED STV_DEFAULT"
__nv_reservedSMEM_offset_0_alias:
	.zero		0
	.zero		64


//--------------------- .nv.constant0._Z25gauss_de_pyramid_generateiPf --------------------------
	.section	.nv.constant0._Z25gauss_de_pyramid_generateiPf,"a",@progbits
	.sectionflags	@""
	.align	4
.nv.constant0._Z25gauss_de_pyramid_generateiPf:
	.zero		912


//--------------------- .nv.constant0._Z27gauss_de_pyramid_initializeiPf --------------------------
	.section	.nv.constant0._Z27gauss_de_pyramid_initializeiPf,"a",@progbits
	.sectionflags	@""
	.align	4
.nv.constant0._Z27gauss_de_pyramid_initializeiPf:
	.zero		912


//--------------------- SYMBOLS --------------------------

	.type		.nv.reservedSmem.offset0,@object
	.size		.nv.reservedSmem.offset0,0x4
